//
// Generated by NVIDIA NVVM Compiler
//
// Compiler Build ID: CL-36424714
// Cuda compilation tools, release 13.0, V13.0.88
// Based on NVVM 20.0.0
//

.version 9.0
.target sm_100
.address_size 64

	// .globl	_Z7reduce0Pfi
.extern .shared .align 16 .b8 data[];

.visible .entry _Z7reduce0Pfi(
	.param .u64 .ptr .align 1 _Z7reduce0Pfi_param_0,
	.param .u32 _Z7reduce0Pfi_param_1
)
{
	.reg .pred 	%p<6>;
	.reg .b32 	%r<17>;
	.reg .b32 	%f<9>;
	.reg .b64 	%rd<7>;

	ld.param.u64 	%rd2, [_Z7reduce0Pfi_param_0];
	ld.param.u32 	%r8, [_Z7reduce0Pfi_param_1];
	cvta.to.global.u64 	%rd1, %rd2;
	mov.u32 	%r1, %tid.x;
	mov.u32 	%r2, %ntid.x;
	mov.u32 	%r3, %ctaid.x;
	mad.lo.s32 	%r4, %r2, %r3, %r1;
	setp.ge.s32 	%p1, %r4, %r8;
	mov.f32 	%f8, 0f00000000;
	@%p1 bra 	$L__BB0_2;
	mul.wide.s32 	%rd3, %r4, 4;
	add.s64 	%rd4, %rd1, %rd3;
	ld.global.f32 	%f8, [%rd4];
$L__BB0_2:
	shl.b32 	%r9, %r1, 2;
	mov.u32 	%r10, data;
	add.s32 	%r5, %r10, %r9;
	st.shared.f32 	[%r5], %f8;
	bar.sync 	0;
	setp.lt.u32 	%p2, %r2, 2;
	@%p2 bra 	$L__BB0_7;
	mov.b32 	%r16, 1;
$L__BB0_4:
	shl.b32 	%r7, %r16, 1;
	add.s32 	%r12, %r7, -1;
	and.b32  	%r13, %r12, %r1;
	setp.ne.s32 	%p3, %r13, 0;
	@%p3 bra 	$L__BB0_6;
	shl.b32 	%r14, %r16, 2;
	add.s32 	%r15, %r5, %r14;
	ld.shared.f32 	%f4, [%r15];
	ld.shared.f32 	%f5, [%r5];
	add.f32 	%f6, %f4, %f5;
	st.shared.f32 	[%r5], %f6;
$L__BB0_6:
	bar.sync 	0;
	setp.lt.u32 	%p4, %r7, %r2;
	mov.u32 	%r16, %r7;
	@%p4 bra 	$L__BB0_4;
$L__BB0_7:
	setp.ne.s32 	%p5, %r1, 0;
	@%p5 bra 	$L__BB0_9;
	ld.shared.f32 	%f7, [data];
	mul.wide.u32 	%rd5, %r3, 4;
	add.s64 	%rd6, %rd1, %rd5;
	st.global.f32 	[%rd6], %f7;
$L__BB0_9:
	ret;

}
	// .globl	_Z9reduce0_5Pfi
.visible .entry _Z9reduce0_5Pfi(
	.param .u64 .ptr .align 1 _Z9reduce0_5Pfi_param_0,
	.param .u32 _Z9reduce0_5Pfi_param_1
)
{
	.reg .pred 	%p<6>;
	.reg .b32 	%r<17>;
	.reg .b32 	%f<9>;
	.reg .b64 	%rd<7>;

	ld.param.u64 	%rd2, [_Z9reduce0_5Pfi_param_0];
	ld.param.u32 	%r8, [_Z9reduce0_5Pfi_param_1];
	cvta.to.global.u64 	%rd1, %rd2;
	mov.u32 	%r1, %tid.x;
	mov.u32 	%r2, %ntid.x;
	mov.u32 	%r3, %ctaid.x;
	mad.lo.s32 	%r4, %r2, %r3, %r1;
	setp.ge.s32 	%p1, %r4, %r8;
	mov.f32 	%f8, 0f00000000;
	@%p1 bra 	$L__BB1_2;
	mul.wide.s32 	%rd3, %r4, 4;
	add.s64 	%rd4, %rd1, %rd3;
	ld.global.f32 	%f8, [%rd4];
$L__BB1_2:
	shl.b32 	%r9, %r1, 2;
	mov.u32 	%r10, data;
	add.s32 	%r5, %r10, %r9;
	st.shared.f32 	[%r5], %f8;
	bar.sync 	0;
	setp.lt.u32 	%p2, %r2, 2;
	@%p2 bra 	$L__BB1_7;
	mov.b32 	%r16, 1;
$L__BB1_4:
	shl.b32 	%r7, %r16, 1;
	add.s32 	%r12, %r7, -1;
	and.b32  	%r13, %r12, %r1;
	setp.ne.s32 	%p3, %r13, 0;
	@%p3 bra 	$L__BB1_6;
	shl.b32 	%r14, %r16, 2;
	add.s32 	%r15, %r5, %r14;
	ld.shared.f32 	%f4, [%r15];
	ld.shared.f32 	%f5, [%r5];
	add.f32 	%f6, %f4, %f5;
	st.shared.f32 	[%r5], %f6;
$L__BB1_6:
	bar.sync 	0;
	setp.lt.u32 	%p4, %r7, %r2;
	mov.u32 	%r16, %r7;
	@%p4 bra 	$L__BB1_4;
$L__BB1_7:
	setp.ne.s32 	%p5, %r1, 0;
	@%p5 bra 	$L__BB1_9;
	ld.shared.f32 	%f7, [data];
	mul.wide.u32 	%rd5, %r3, 4;
	add.s64 	%rd6, %rd1, %rd5;
	st.global.f32 	[%rd6], %f7;
$L__BB1_9:
	ret;

}
	// .globl	_Z7reduce1Pfi
.visible .entry _Z7reduce1Pfi(
	.param .u64 .ptr .align 1 _Z7reduce1Pfi_param_0,
	.param .u32 _Z7reduce1Pfi_param_1
)
{
	.reg .pred 	%p<6>;
	.reg .b32 	%r<21>;
	.reg .b32 	%f<9>;
	.reg .b64 	%rd<7>;

	ld.param.u64 	%rd2, [_Z7reduce1Pfi_param_0];
	ld.param.u32 	%r9, [_Z7reduce1Pfi_param_1];
	cvta.to.global.u64 	%rd1, %rd2;
	mov.u32 	%r1, %tid.x;
	mov.u32 	%r2, %ntid.x;
	mov.u32 	%r3, %ctaid.x;
	mad.lo.s32 	%r4, %r2, %r3, %r1;
	setp.ge.s32 	%p1, %r4, %r9;
	mov.f32 	%f8, 0f00000000;
	@%p1 bra 	$L__BB2_2;
	mul.wide.s32 	%rd3, %r4, 4;
	add.s64 	%rd4, %rd1, %rd3;
	ld.global.f32 	%f8, [%rd4];
$L__BB2_2:
	shl.b32 	%r10, %r1, 2;
	mov.u32 	%r11, data;
	add.s32 	%r12, %r11, %r10;
	st.shared.f32 	[%r12], %f8;
	bar.sync 	0;
	setp.lt.u32 	%p2, %r2, 2;
	@%p2 bra 	$L__BB2_7;
	shl.b32 	%r5, %r1, 1;
	mov.b32 	%r20, 1;
$L__BB2_4:
	mul.lo.s32 	%r7, %r5, %r20;
	setp.ge.u32 	%p3, %r7, %r2;
	@%p3 bra 	$L__BB2_6;
	add.s32 	%r14, %r7, %r20;
	shl.b32 	%r15, %r14, 2;
	add.s32 	%r17, %r11, %r15;
	ld.shared.f32 	%f4, [%r17];
	shl.b32 	%r18, %r7, 2;
	add.s32 	%r19, %r11, %r18;
	ld.shared.f32 	%f5, [%r19];
	add.f32 	%f6, %f4, %f5;
	st.shared.f32 	[%r19], %f6;
$L__BB2_6:
	bar.sync 	0;
	shl.b32 	%r20, %r20, 1;
	setp.lt.u32 	%p4, %r20, %r2;
	@%p4 bra 	$L__BB2_4;
$L__BB2_7:
	setp.ne.s32 	%p5, %r1, 0;
	@%p5 bra 	$L__BB2_9;
	ld.shared.f32 	%f7, [data];
	mul.wide.u32 	%rd5, %r3, 4;
	add.s64 	%rd6, %rd1, %rd5;
	st.global.f32 	[%rd6], %f7;
$L__BB2_9:
	ret;

}
	// .globl	_Z7reduce2Pfi
.visible .entry _Z7reduce2Pfi(
	.param .u64 .ptr .align 1 _Z7reduce2Pfi_param_0,
	.param .u32 _Z7reduce2Pfi_param_1
)
{
	.reg .pred 	%p<6>;
	.reg .b32 	%r<14>;
	.reg .b32 	%f<9>;
	.reg .b64 	%rd<7>;

	ld.param.u64 	%rd2, [_Z7reduce2Pfi_param_0];
	ld.param.u32 	%r8, [_Z7reduce2Pfi_param_1];
	cvta.to.global.u64 	%rd1, %rd2;
	mov.u32 	%r1, %tid.x;
	mov.u32 	%r13, %ntid.x;
	mov.u32 	%r3, %ctaid.x;
	mad.lo.s32 	%r4, %r13, %r3, %r1;
	setp.ge.s32 	%p1, %r4, %r8;
	mov.f32 	%f8, 0f00000000;
	@%p1 bra 	$L__BB3_2;
	mul.wide.s32 	%rd3, %r4, 4;
	add.s64 	%rd4, %rd1, %rd3;
	ld.global.f32 	%f8, [%rd4];
$L__BB3_2:
	shl.b32 	%r9, %r1, 2;
	mov.u32 	%r10, data;
	add.s32 	%r5, %r10, %r9;
	st.shared.f32 	[%r5], %f8;
	bar.sync 	0;
	setp.lt.u32 	%p2, %r13, 2;
	@%p2 bra 	$L__BB3_6;
$L__BB3_3:
	shr.u32 	%r7, %r13, 1;
	setp.ge.u32 	%p3, %r1, %r7;
	@%p3 bra 	$L__BB3_5;
	shl.b32 	%r11, %r7, 2;
	add.s32 	%r12, %r5, %r11;
	ld.shared.f32 	%f4, [%r12];
	ld.shared.f32 	%f5, [%r5];
	add.f32 	%f6, %f4, %f5;
	st.shared.f32 	[%r5], %f6;
$L__BB3_5:
	bar.sync 	0;
	setp.gt.u32 	%p4, %r13, 3;
	mov.u32 	%r13, %r7;
	@%p4 bra 	$L__BB3_3;
$L__BB3_6:
	setp.ne.s32 	%p5, %r1, 0;
	@%p5 bra 	$L__BB3_8;
	ld.shared.f32 	%f7, [data];
	mul.wide.u32 	%rd5, %r3, 4;
	add.s64 	%rd6, %rd1, %rd5;
	st.global.f32 	[%rd6], %f7;
$L__BB3_8:
	ret;

}
	// .globl	_Z7reduce3Pfi
.visible .entry _Z7reduce3Pfi(
	.param .u64 .ptr .align 1 _Z7reduce3Pfi_param_0,
	.param .u32 _Z7reduce3Pfi_param_1
)
{
	.reg .pred 	%p<7>;
	.reg .b32 	%r<17>;
	.reg .b32 	%f<13>;
	.reg .b64 	%rd<9>;

	ld.param.u64 	%rd2, [_Z7reduce3Pfi_param_0];
	ld.param.u32 	%r9, [_Z7reduce3Pfi_param_1];
	cvta.to.global.u64 	%rd1, %rd2;
	mov.u32 	%r1, %tid.x;
	mov.u32 	%r16, %ntid.x;
	mov.u32 	%r3, %ctaid.x;
	mul.lo.s32 	%r10, %r16, %r3;
	shl.b32 	%r11, %r10, 1;
	add.s32 	%r4, %r11, %r1;
	setp.ge.s32 	%p1, %r4, %r9;
	mov.f32 	%f12, 0f00000000;
	@%p1 bra 	$L__BB4_2;
	mul.wide.s32 	%rd3, %r4, 4;
	add.s64 	%rd4, %rd1, %rd3;
	ld.global.f32 	%f12, [%rd4];
$L__BB4_2:
	add.s32 	%r5, %r4, %r16;
	setp.ge.u32 	%p2, %r5, %r9;
	@%p2 bra 	$L__BB4_4;
	mul.wide.u32 	%rd5, %r5, 4;
	add.s64 	%rd6, %rd1, %rd5;
	ld.global.f32 	%f6, [%rd6];
	add.f32 	%f12, %f12, %f6;
$L__BB4_4:
	shl.b32 	%r12, %r1, 2;
	mov.u32 	%r13, data;
	add.s32 	%r6, %r13, %r12;
	st.shared.f32 	[%r6], %f12;
	bar.sync 	0;
	setp.lt.u32 	%p3, %r16, 2;
	@%p3 bra 	$L__BB4_8;
$L__BB4_5:
	shr.u32 	%r8, %r16, 1;
	setp.ge.u32 	%p4, %r1, %r8;
	@%p4 bra 	$L__BB4_7;
	shl.b32 	%r14, %r8, 2;
	add.s32 	%r15, %r6, %r14;
	ld.shared.f32 	%f7, [%r15];
	ld.shared.f32 	%f8, [%r6];
	add.f32 	%f9, %f7, %f8;
	st.shared.f32 	[%r6], %f9;
$L__BB4_7:
	bar.sync 	0;
	setp.gt.u32 	%p5, %r16, 3;
	mov.u32 	%r16, %r8;
	@%p5 bra 	$L__BB4_5;
$L__BB4_8:
	setp.ne.s32 	%p6, %r1, 0;
	@%p6 bra 	$L__BB4_10;
	ld.shared.f32 	%f10, [data];
	mul.wide.u32 	%rd7, %r3, 4;
	add.s64 	%rd8, %rd1, %rd7;
	st.global.f32 	[%rd8], %f10;
$L__BB4_10:
	ret;

}
	// .globl	_Z7reduce4Pfi
.visible .entry _Z7reduce4Pfi(
	.param .u64 .ptr .align 1 _Z7reduce4Pfi_param_0,
	.param .u32 _Z7reduce4Pfi_param_1
)
{
	.reg .pred 	%p<13>;
	.reg .b32 	%r<27>;
	.reg .b32 	%f<27>;
	.reg .b64 	%rd<9>;

	ld.param.u64 	%rd2, [_Z7reduce4Pfi_param_0];
	ld.param.u32 	%r9, [_Z7reduce4Pfi_param_1];
	cvta.to.global.u64 	%rd1, %rd2;
	mov.u32 	%r1, %tid.x;
	mov.u32 	%r26, %ntid.x;
	mov.u32 	%r3, %ctaid.x;
	mul.lo.s32 	%r10, %r26, %r3;
	shl.b32 	%r11, %r10, 1;
	add.s32 	%r4, %r11, %r1;
	setp.ge.s32 	%p1, %r4, %r9;
	mov.f32 	%f25, 0f00000000;
	@%p1 bra 	$L__BB5_2;
	mul.wide.s32 	%rd3, %r4, 4;
	add.s64 	%rd4, %rd1, %rd3;
	ld.global.f32 	%f25, [%rd4];
$L__BB5_2:
	add.s32 	%r5, %r4, %r26;
	setp.ge.u32 	%p2, %r5, %r9;
	@%p2 bra 	$L__BB5_4;
	mul.wide.u32 	%rd5, %r5, 4;
	add.s64 	%rd6, %rd1, %rd5;
	ld.global.f32 	%f11, [%rd6];
	add.f32 	%f25, %f25, %f11;
$L__BB5_4:
	shl.b32 	%r12, %r1, 2;
	mov.u32 	%r13, data;
	add.s32 	%r6, %r13, %r12;
	st.shared.f32 	[%r6], %f25;
	bar.sync 	0;
	setp.lt.u32 	%p3, %r26, 64;
	@%p3 bra 	$L__BB5_8;
$L__BB5_5:
	shr.u32 	%r8, %r26, 1;
	setp.ge.u32 	%p4, %r1, %r8;
	@%p4 bra 	$L__BB5_7;
	shl.b32 	%r14, %r8, 2;
	add.s32 	%r15, %r6, %r14;
	ld.shared.f32 	%f12, [%r15];
	add.f32 	%f25, %f25, %f12;
	st.shared.f32 	[%r6], %f25;
$L__BB5_7:
	bar.sync 	0;
	setp.gt.u32 	%p5, %r26, 127;
	mov.u32 	%r26, %r8;
	@%p5 bra 	$L__BB5_5;
$L__BB5_8:
	setp.gt.u32 	%p6, %r1, 31;
	@%p6 bra 	$L__BB5_11;
	mov.b32 	%r16, %f25;
	shfl.sync.bfly.b32	%r17|%p7, %r16, 16, 31, -1;
	mov.b32 	%f13, %r17;
	add.f32 	%f14, %f25, %f13;
	mov.b32 	%r18, %f14;
	shfl.sync.bfly.b32	%r19|%p8, %r18, 8, 31, -1;
	mov.b32 	%f15, %r19;
	add.f32 	%f16, %f14, %f15;
	mov.b32 	%r20, %f16;
	shfl.sync.bfly.b32	%r21|%p9, %r20, 4, 31, -1;
	mov.b32 	%f17, %r21;
	add.f32 	%f18, %f16, %f17;
	mov.b32 	%r22, %f18;
	shfl.sync.bfly.b32	%r23|%p10, %r22, 2, 31, -1;
	mov.b32 	%f19, %r23;
	add.f32 	%f20, %f18, %f19;
	mov.b32 	%r24, %f20;
	shfl.sync.bfly.b32	%r25|%p11, %r24, 1, 31, -1;
	mov.b32 	%f21, %r25;
	add.f32 	%f9, %f20, %f21;
	setp.ne.s32 	%p12, %r1, 0;
	@%p12 bra 	$L__BB5_11;
	mul.wide.u32 	%rd7, %r3, 4;
	add.s64 	%rd8, %rd1, %rd7;
	st.global.f32 	[%rd8], %f9;
$L__BB5_11:
	ret;

}
	// .globl	_Z7reduce5ILi256EEvPfi
.visible .entry _Z7reduce5ILi256EEvPfi(
	.param .u64 .ptr .align 1 _Z7reduce5ILi256EEvPfi_param_0,
	.param .u32 _Z7reduce5ILi256EEvPfi_param_1
)
{
	.reg .pred 	%p<13>;
	.reg .b32 	%r<20>;
	.reg .b32 	%f<31>;
	.reg .b64 	%rd<7>;

	ld.param.u64 	%rd3, [_Z7reduce5ILi256EEvPfi_param_0];
	ld.param.u32 	%r5, [_Z7reduce5ILi256EEvPfi_param_1];
	cvta.to.global.u64 	%rd1, %rd3;
	mov.u32 	%r1, %tid.x;
	mov.u32 	%r2, %ctaid.x;
	shl.b32 	%r6, %r2, 9;
	add.s32 	%r3, %r6, %r1;
	setp.ge.s32 	%p1, %r3, %r5;
	mul.wide.s32 	%rd4, %r3, 4;
	add.s64 	%rd2, %rd1, %rd4;
	mov.f32 	%f27, 0f00000000;
	@%p1 bra 	$L__BB6_2;
	ld.global.f32 	%f27, [%rd2];
$L__BB6_2:
	add.s32 	%r7, %r3, 256;
	setp.ge.s32 	%p2, %r7, %r5;
	@%p2 bra 	$L__BB6_4;
	ld.global.f32 	%f13, [%rd2+1024];
	add.f32 	%f27, %f27, %f13;
$L__BB6_4:
	shl.b32 	%r8, %r1, 2;
	mov.u32 	%r9, data;
	add.s32 	%r4, %r9, %r8;
	st.shared.f32 	[%r4], %f27;
	bar.sync 	0;
	bar.sync 	0;
	bar.sync 	0;
	setp.gt.u32 	%p3, %r1, 127;
	@%p3 bra 	$L__BB6_6;
	ld.shared.f32 	%f14, [%r4+512];
	add.f32 	%f27, %f27, %f14;
	st.shared.f32 	[%r4], %f27;
$L__BB6_6:
	bar.sync 	0;
	setp.gt.u32 	%p4, %r1, 63;
	@%p4 bra 	$L__BB6_8;
	ld.shared.f32 	%f15, [%r4+256];
	add.f32 	%f27, %f27, %f15;
	st.shared.f32 	[%r4], %f27;
$L__BB6_8:
	bar.sync 	0;
	setp.gt.u32 	%p5, %r1, 31;
	@%p5 bra 	$L__BB6_10;
	ld.shared.f32 	%f16, [%r4+128];
	add.f32 	%f27, %f27, %f16;
	st.shared.f32 	[%r4], %f27;
$L__BB6_10:
	setp.gt.u32 	%p6, %r1, 31;
	bar.sync 	0;
	@%p6 bra 	$L__BB6_13;
	mov.b32 	%r10, %f27;
	shfl.sync.bfly.b32	%r11|%p7, %r10, 16, 31, -1;
	mov.b32 	%f17, %r11;
	add.f32 	%f18, %f27, %f17;
	mov.b32 	%r12, %f18;
	shfl.sync.bfly.b32	%r13|%p8, %r12, 8, 31, -1;
	mov.b32 	%f19, %r13;
	add.f32 	%f20, %f18, %f19;
	mov.b32 	%r14, %f20;
	shfl.sync.bfly.b32	%r15|%p9, %r14, 4, 31, -1;
	mov.b32 	%f21, %r15;
	add.f32 	%f22, %f20, %f21;
	mov.b32 	%r16, %f22;
	shfl.sync.bfly.b32	%r17|%p10, %r16, 2, 31, -1;
	mov.b32 	%f23, %r17;
	add.f32 	%f24, %f22, %f23;
	mov.b32 	%r18, %f24;
	shfl.sync.bfly.b32	%r19|%p11, %r18, 1, 31, -1;
	mov.b32 	%f25, %r19;
	add.f32 	%f11, %f24, %f25;
	setp.ne.s32 	%p12, %r1, 0;
	@%p12 bra 	$L__BB6_13;
	mul.wide.u32 	%rd5, %r2, 4;
	add.s64 	%rd6, %rd1, %rd5;
	st.global.f32 	[%rd6], %f11;
$L__BB6_13:
	ret;

}
	// .globl	_Z7reduce6ILi256EEvPfi
.visible .entry _Z7reduce6ILi256EEvPfi(
	.param .u64 .ptr .align 1 _Z7reduce6ILi256EEvPfi_param_0,
	.param .u32 _Z7reduce6ILi256EEvPfi_param_1
)
{
	.reg .pred 	%p<13>;
	.reg .b32 	%r<24>;
	.reg .b32 	%f<31>;
	.reg .b64 	%rd<7>;

	ld.param.u64 	%rd2, [_Z7reduce6ILi256EEvPfi_param_0];
	ld.param.u32 	%r8, [_Z7reduce6ILi256EEvPfi_param_1];
	cvta.to.global.u64 	%rd1, %rd2;
	mov.u32 	%r1, %tid.x;
	mov.u32 	%r2, %ctaid.x;
	shl.b32 	%r9, %r2, 8;
	add.s32 	%r23, %r9, %r1;
	setp.ge.s32 	%p1, %r23, %r8;
	mov.f32 	%f27, 0f00000000;
	@%p1 bra 	$L__BB7_3;
	mov.u32 	%r10, %nctaid.x;
	shl.b32 	%r4, %r10, 8;
	mov.f32 	%f27, 0f00000000;
$L__BB7_2:
	mul.wide.s32 	%rd3, %r23, 4;
	add.s64 	%rd4, %rd1, %rd3;
	ld.global.f32 	%f13, [%rd4];
	add.f32 	%f27, %f27, %f13;
	add.s32 	%r23, %r23, %r4;
	setp.lt.s32 	%p2, %r23, %r8;
	@%p2 bra 	$L__BB7_2;
$L__BB7_3:
	shl.b32 	%r11, %r1, 2;
	mov.u32 	%r12, data;
	add.s32 	%r7, %r12, %r11;
	st.shared.f32 	[%r7], %f27;
	bar.sync 	0;
	bar.sync 	0;
	bar.sync 	0;
	setp.gt.u32 	%p3, %r1, 127;
	@%p3 bra 	$L__BB7_5;
	ld.shared.f32 	%f14, [%r7+512];
	add.f32 	%f27, %f27, %f14;
	st.shared.f32 	[%r7], %f27;
$L__BB7_5:
	bar.sync 	0;
	setp.gt.u32 	%p4, %r1, 63;
	@%p4 bra 	$L__BB7_7;
	ld.shared.f32 	%f15, [%r7+256];
	add.f32 	%f27, %f27, %f15;
	st.shared.f32 	[%r7], %f27;
$L__BB7_7:
	bar.sync 	0;
	setp.gt.u32 	%p5, %r1, 31;
	@%p5 bra 	$L__BB7_9;
	ld.shared.f32 	%f16, [%r7+128];
	add.f32 	%f27, %f27, %f16;
	st.shared.f32 	[%r7], %f27;
$L__BB7_9:
	setp.gt.u32 	%p6, %r1, 31;
	bar.sync 	0;
	@%p6 bra 	$L__BB7_12;
	mov.b32 	%r13, %f27;
	shfl.sync.bfly.b32	%r14|%p7, %r13, 16, 31, -1;
	mov.b32 	%f17, %r14;
	add.f32 	%f18, %f27, %f17;
	mov.b32 	%r15, %f18;
	shfl.sync.bfly.b32	%r16|%p8, %r15, 8, 31, -1;
	mov.b32 	%f19, %r16;
	add.f32 	%f20, %f18, %f19;
	mov.b32 	%r17, %f20;
	shfl.sync.bfly.b32	%r18|%p9, %r17, 4, 31, -1;
	mov.b32 	%f21, %r18;
	add.f32 	%f22, %f20, %f21;
	mov.b32 	%r19, %f22;
	shfl.sync.bfly.b32	%r20|%p10, %r19, 2, 31, -1;
	mov.b32 	%f23, %r20;
	add.f32 	%f24, %f22, %f23;
	mov.b32 	%r21, %f24;
	shfl.sync.bfly.b32	%r22|%p11, %r21, 1, 31, -1;
	mov.b32 	%f25, %r22;
	add.f32 	%f10, %f24, %f25;
	setp.ne.s32 	%p12, %r1, 0;
	@%p12 bra 	$L__BB7_12;
	mul.wide.u32 	%rd5, %r2, 4;
	add.s64 	%rd6, %rd1, %rd5;
	st.global.f32 	[%rd6], %f10;
$L__BB7_12:
	ret;

}
	// .globl	_Z7reduce7ILi256EEvPfi
.visible .entry _Z7reduce7ILi256EEvPfi(
	.param .u64 .ptr .align 1 _Z7reduce7ILi256EEvPfi_param_0,
	.param .u32 _Z7reduce7ILi256EEvPfi_param_1
)
{
	.reg .pred 	%p<15>;
	.reg .b32 	%r<34>;
	.reg .b32 	%f<29>;
	.reg .b64 	%rd<7>;

	ld.param.u64 	%rd2, [_Z7reduce7ILi256EEvPfi_param_0];
	ld.param.u32 	%r7, [_Z7reduce7ILi256EEvPfi_param_1];
	cvta.to.global.u64 	%rd1, %rd2;
	mov.u32 	%r1, %tid.x;
	mov.u32 	%r2, %ctaid.x;
	shl.b32 	%r8, %r2, 8;
	add.s32 	%r33, %r8, %r1;
	setp.ge.s32 	%p1, %r33, %r7;
	mov.f32 	%f27, 0f00000000;
	@%p1 bra 	$L__BB8_3;
	mov.u32 	%r9, %nctaid.x;
	shl.b32 	%r4, %r9, 8;
	mov.f32 	%f27, 0f00000000;
$L__BB8_2:
	mul.wide.s32 	%rd3, %r33, 4;
	add.s64 	%rd4, %rd1, %rd3;
	ld.global.f32 	%f10, [%rd4];
	add.f32 	%f27, %f27, %f10;
	add.s32 	%r33, %r33, %r4;
	setp.lt.s32 	%p2, %r33, %r7;
	@%p2 bra 	$L__BB8_2;
$L__BB8_3:
	mov.b32 	%r10, %f27;
	shfl.sync.bfly.b32	%r11|%p3, %r10, 16, 31, -1;
	mov.b32 	%f11, %r11;
	add.f32 	%f12, %f27, %f11;
	mov.b32 	%r12, %f12;
	shfl.sync.bfly.b32	%r13|%p4, %r12, 8, 31, -1;
	mov.b32 	%f13, %r13;
	add.f32 	%f14, %f12, %f13;
	mov.b32 	%r14, %f14;
	shfl.sync.bfly.b32	%r15|%p5, %r14, 4, 31, -1;
	mov.b32 	%f15, %r15;
	add.f32 	%f16, %f14, %f15;
	mov.b32 	%r16, %f16;
	shfl.sync.bfly.b32	%r17|%p6, %r16, 2, 31, -1;
	mov.b32 	%f17, %r17;
	add.f32 	%f18, %f16, %f17;
	mov.b32 	%r18, %f18;
	shfl.sync.bfly.b32	%r19|%p7, %r18, 1, 31, -1;
	mov.b32 	%f19, %r19;
	add.f32 	%f4, %f18, %f19;
	and.b32  	%r20, %r1, 31;
	setp.ne.s32 	%p8, %r20, 0;
	@%p8 bra 	$L__BB8_5;
	shr.u32 	%r21, %r1, 3;
	mov.u32 	%r22, data;
	add.s32 	%r23, %r22, %r21;
	st.shared.f32 	[%r23], %f4;
$L__BB8_5:
	bar.sync 	0;
	setp.gt.u32 	%p9, %r1, 31;
	@%p9 bra 	$L__BB8_10;
	setp.gt.u32 	%p10, %r1, 7;
	mov.f32 	%f28, 0f00000000;
	@%p10 bra 	$L__BB8_8;
	shl.b32 	%r24, %r1, 2;
	mov.u32 	%r25, data;
	add.s32 	%r26, %r25, %r24;
	ld.shared.f32 	%f28, [%r26];
$L__BB8_8:
	mov.b32 	%r27, %f28;
	shfl.sync.bfly.b32	%r28|%p11, %r27, 4, 31, -1;
	mov.b32 	%f21, %r28;
	add.f32 	%f22, %f28, %f21;
	mov.b32 	%r29, %f22;
	shfl.sync.bfly.b32	%r30|%p12, %r29, 2, 31, -1;
	mov.b32 	%f23, %r30;
	add.f32 	%f24, %f22, %f23;
	mov.b32 	%r31, %f24;
	shfl.sync.bfly.b32	%r32|%p13, %r31, 1, 31, -1;
	mov.b32 	%f25, %r32;
	add.f32 	%f7, %f24, %f25;
	setp.ne.s32 	%p14, %r1, 0;
	@%p14 bra 	$L__BB8_10;
	mul.wide.u32 	%rd5, %r2, 4;
	add.s64 	%rd6, %rd1, %rd5;
	st.global.f32 	[%rd6], %f7;
$L__BB8_10:
	ret;

}


// ===== COMPILED SASS (sm_100) =====

	.target	sm_100

	.elftype	@"ET_EXEC"


//--------------------- .note.nv.tkinfo           --------------------------
	.section	.note.nv.tkinfo,"",@"SHT_NOTE"
	.sectionflags	@"SHF_NOTE_NV_TKINFO"
	.tkinfo
        /*0018*/ 	.word	0x00000002
        /*0030*/ 	.string	""
        /*0030*/ 	.string	"ptxas"
        /*0030*/ 	.string	"Cuda compilation tools, release 13.0, V13.0.88"
        /*0030*/ 	.string	"Build cuda_13.0.r13.0/compiler.36424714_0"
        /*0030*/ 	.string	"-arch sm_100 -m 64 "



//--------------------- .note.nv.cuinfo           --------------------------
	.section	.note.nv.cuinfo,"",@"SHT_NOTE"
	.sectionflags	@"SHF_NOTE_NV_CUINFO"
        /*0018*/ 	.short	0x0002
        /*001a*/ 	.short	0x0064
        /*001c*/ 	.short	0x0082
	.zero		2


//--------------------- .nv.info                  --------------------------
	.section	.nv.info,"",@"SHT_CUDA_INFO"
	.align	4


	//----- nvinfo : EIATTR_REGCOUNT
	.align		4
        /*0000*/ 	.byte	0x04, 0x2f
        /*0002*/ 	.short	(.L_1 - .L_0)
	.align		4
.L_0:
        /*0004*/ 	.word	index@(_Z7reduce0Pfi)
        /*0008*/ 	.word	0x0000000b


	//----- nvinfo : EIATTR_FRAME_SIZE
	.align		4
.L_1:
        /*000c*/ 	.byte	0x04, 0x11
        /*000e*/ 	.short	(.L_3 - .L_2)
	.align		4
.L_2:
        /*0010*/ 	.word	index@(_Z7reduce0Pfi)
        /*0014*/ 	.word	0x00000000


	//----- nvinfo : EIATTR_REGCOUNT
	.align		4
.L_3:
        /*0018*/ 	.byte	0x04, 0x2f
        /*001a*/ 	.short	(.L_5 - .L_4)
	.align		4
.L_4:
        /*001c*/ 	.word	index@(_Z9reduce0_5Pfi)
        /*0020*/ 	.word	0x0000000b


	//----- nvinfo : EIATTR_FRAME_SIZE
	.align		4
.L_5:
        /*0024*/ 	.byte	0x04, 0x11
        /*0026*/ 	.short	(.L_7 - .L_6)
	.align		4
.L_6:
        /*0028*/ 	.word	index@(_Z9reduce0_5Pfi)
        /*002c*/ 	.word	0x00000000


	//----- nvinfo : EIATTR_REGCOUNT
	.align		4
.L_7:
        /*0030*/ 	.byte	0x04, 0x2f
        /*0032*/ 	.short	(.L_9 - .L_8)
	.align		4
.L_8:
        /*0034*/ 	.word	index@(_Z7reduce1Pfi)
        /*0038*/ 	.word	0x0000000a


	//----- nvinfo : EIATTR_FRAME_SIZE
	.align		4
.L_9:
        /*003c*/ 	.byte	0x04, 0x11
        /*003e*/ 	.short	(.L_11 - .L_10)
	.align		4
.L_10:
        /*0040*/ 	.word	index@(_Z7reduce1Pfi)
        /*0044*/ 	.word	0x00000000


	//----- nvinfo : EIATTR_REGCOUNT
	.align		4
.L_11:
        /*0048*/ 	.byte	0x04, 0x2f
        /*004a*/ 	.short	(.L_13 - .L_12)
	.align		4
.L_12:
        /*004c*/ 	.word	index@(_Z7reduce2Pfi)
        /*0050*/ 	.word	0x0000000b


	//----- nvinfo : EIATTR_FRAME_SIZE
	.align		4
.L_13:
        /*0054*/ 	.byte	0x04, 0x11
        /*0056*/ 	.short	(.L_15 - .L_14)
	.align		4
.L_14:
        /*0058*/ 	.word	index@(_Z7reduce2Pfi)
        /*005c*/ 	.word	0x00000000


	//----- nvinfo : EIATTR_REGCOUNT
	.align		4
.L_15:
        /*0060*/ 	.byte	0x04, 0x2f
        /*0062*/ 	.short	(.L_17 - .L_16)
	.align		4
.L_16:
        /*0064*/ 	.word	index@(_Z7reduce3Pfi)
        /*0068*/ 	.word	0x00000010


	//----- nvinfo : EIATTR_FRAME_SIZE
	.align		4
.L_17:
        /*006c*/ 	.byte	0x04, 0x11
        /*006e*/ 	.short	(.L_19 - .L_18)
	.align		4
.L_18:
        /*0070*/ 	.word	index@(_Z7reduce3Pfi)
        /*0074*/ 	.word	0x00000000


	//----- nvinfo : EIATTR_REGCOUNT
	.align		4
.L_19:
        /*0078*/ 	.byte	0x04, 0x2f
        /*007a*/ 	.short	(.L_21 - .L_20)
	.align		4
.L_20:
        /*007c*/ 	.word	index@(_Z7reduce4Pfi)
        /*0080*/ 	.word	0x0000000e


	//----- nvinfo : EIATTR_FRAME_SIZE
	.align		4
.L_21:
        /*0084*/ 	.byte	0x04, 0x11
        /*0086*/ 	.short	(.L_23 - .L_22)
	.align		4
.L_22:
        /*0088*/ 	.word	index@(_Z7reduce4Pfi)
        /*008c*/ 	.word	0x00000000


	//----- nvinfo : EIATTR_REGCOUNT
	.align		4
.L_23:
        /*0090*/ 	.byte	0x04, 0x2f
        /*0092*/ 	.short	(.L_25 - .L_24)
	.align		4
.L_24:
        /*0094*/ 	.word	index@(_Z7reduce5ILi256EEvPfi)
        /*0098*/ 	.word	0x0000000e


	//----- nvinfo : EIATTR_FRAME_SIZE
	.align		4
.L_25:
        /*009c*/ 	.byte	0x04, 0x11
        /*009e*/ 	.short	(.L_27 - .L_26)
	.align		4
.L_26:
        /*00a0*/ 	.word	index@(_Z7reduce5ILi256EEvPfi)
        /*00a4*/ 	.word	0x00000000


	//----- nvinfo : EIATTR_REGCOUNT
	.align		4
.L_27:
        /*00a8*/ 	.byte	0x04, 0x2f
        /*00aa*/ 	.short	(.L_29 - .L_28)
	.align		4
.L_28:
        /*00ac*/ 	.word	index@(_Z7reduce6ILi256EEvPfi)
        /*00b0*/ 	.word	0x0000000c


	//----- nvinfo : EIATTR_FRAME_SIZE
	.align		4
.L_29:
        /*00b4*/ 	.byte	0x04, 0x11
        /*00b6*/ 	.short	(.L_31 - .L_30)
	.align		4
.L_30:
        /*00b8*/ 	.word	index@(_Z7reduce6ILi256EEvPfi)
        /*00bc*/ 	.word	0x00000000


	//----- nvinfo : EIATTR_REGCOUNT
	.align		4
.L_31:
        /*00c0*/ 	.byte	0x04, 0x2f
        /*00c2*/ 	.short	(.L_33 - .L_32)
	.align		4
.L_32:
        /*00c4*/ 	.word	index@(_Z7reduce7ILi256EEvPfi)
        /*00c8*/ 	.word	0x0000000e


	//----- nvinfo : EIATTR_FRAME_SIZE
	.align		4
.L_33:
        /*00cc*/ 	.byte	0x04, 0x11
        /*00ce*/ 	.short	(.L_35 - .L_34)
	.align		4
.L_34:
        /*00d0*/ 	.word	index@(_Z7reduce7ILi256EEvPfi)
        /*00d4*/ 	.word	0x00000000


	//----- nvinfo : EIATTR_MIN_STACK_SIZE
	.align		4
.L_35:
        /*00d8*/ 	.byte	0x04, 0x12
        /*00da*/ 	.short	(.L_37 - .L_36)
	.align		4
.L_36:
        /*00dc*/ 	.word	index@(_Z7reduce7ILi256EEvPfi)
        /*00e0*/ 	.word	0x00000000


	//----- nvinfo : EIATTR_MIN_STACK_SIZE
	.align		4
.L_37:
        /*00e4*/ 	.byte	0x04, 0x12
        /*00e6*/ 	.short	(.L_39 - .L_38)
	.align		4
.L_38:
        /*00e8*/ 	.word	index@(_Z7reduce6ILi256EEvPfi)
        /*00ec*/ 	.word	0x00000000


	//----- nvinfo : EIATTR_MIN_STACK_SIZE
	.align		4
.L_39:
        /*00f0*/ 	.byte	0x04, 0x12
        /*00f2*/ 	.short	(.L_41 - .L_40)
	.align		4
.L_40:
        /*00f4*/ 	.word	index@(_Z7reduce5ILi256EEvPfi)
        /*00f8*/ 	.word	0x00000000


	//----- nvinfo : EIATTR_MIN_STACK_SIZE
	.align		4
.L_41:
        /*00fc*/ 	.byte	0x04, 0x12
        /*00fe*/ 	.short	(.L_43 - .L_42)
	.align		4
.L_42:
        /*0100*/ 	.word	index@(_Z7reduce4Pfi)
        /*0104*/ 	.word	0x00000000


	//----- nvinfo : EIATTR_MIN_STACK_SIZE
	.align		4
.L_43:
        /*0108*/ 	.byte	0x04, 0x12
        /*010a*/ 	.short	(.L_45 - .L_44)
	.align		4
.L_44:
        /*010c*/ 	.word	index@(_Z7reduce3Pfi)
        /*0110*/ 	.word	0x00000000


	//----- nvinfo : EIATTR_MIN_STACK_SIZE
	.align		4
.L_45:
        /*0114*/ 	.byte	0x04, 0x12
        /*0116*/ 	.short	(.L_47 - .L_46)
	.align		4
.L_46:
        /*0118*/ 	.word	index@(_Z7reduce2Pfi)
        /*011c*/ 	.word	0x00000000


	//----- nvinfo : EIATTR_MIN_STACK_SIZE
	.align		4
.L_47:
        /*0120*/ 	.byte	0x04, 0x12
        /*0122*/ 	.short	(.L_49 - .L_48)
	.align		4
.L_48:
        /*0124*/ 	.word	index@(_Z7reduce1Pfi)
        /*0128*/ 	.word	0x00000000


	//----- nvinfo : EIATTR_MIN_STACK_SIZE
	.align		4
.L_49:
        /*012c*/ 	.byte	0x04, 0x12
        /*012e*/ 	.short	(.L_51 - .L_50)
	.align		4
.L_50:
        /*0130*/ 	.word	index@(_Z9reduce0_5Pfi)
        /*0134*/ 	.word	0x00000000


	//----- nvinfo : EIATTR_MIN_STACK_SIZE
	.align		4
.L_51:
        /*0138*/ 	.byte	0x04, 0x12
        /*013a*/ 	.short	(.L_53 - .L_52)
	.align		4
.L_52:
        /*013c*/ 	.word	index@(_Z7reduce0Pfi)
        /*0140*/ 	.word	0x00000000
.L_53:


//--------------------- .nv.compat                --------------------------
	.section	.nv.compat,"",@"SHT_CUDA_COMPAT_INFO"
	.align	4
        /*0000*/ 	.byte	0x02, 0x09, 0x00, 0x00, 0x02, 0x02, 0x01, 0x00, 0x02, 0x05, 0x05, 0x00, 0x03, 0x07, 0x01, 0x01
        /*0010*/ 	.byte	0x02, 0x03, 0x00, 0x00, 0x02, 0x06, 0x01, 0x00, 0x04, 0x0b, 0x08, 0x00, 0x09, 0x00, 0x00, 0x00
        /*0020*/ 	.byte	0x00, 0x00, 0x00, 0x00


//--------------------- .nv.info._Z7reduce7ILi256EEvPfi --------------------------
	.section	.nv.info._Z7reduce7ILi256EEvPfi,"",@"SHT_CUDA_INFO"
	.sectionflags	@""
	.align	4


	//----- nvinfo : EIATTR_CUDA_API_VERSION
	.align		4
        /*0000*/ 	.byte	0x04, 0x37
        /*0002*/ 	.short	(.L_55 - .L_54)
.L_54:
        /*0004*/ 	.word	0x00000082


	//----- nvinfo : EIATTR_KPARAM_INFO
	.align		4
.L_55:
        /*0008*/ 	.byte	0x04, 0x17
        /*000a*/ 	.short	(.L_57 - .L_56)
.L_56:
        /*000c*/ 	.word	0x00000000
        /*0010*/ 	.short	0x0001
        /*0012*/ 	.short	0x0008
        /*0014*/ 	.byte	0x00, 0xf0, 0x11, 0x00


	//----- nvinfo : EIATTR_KPARAM_INFO
	.align		4
.L_57:
        /*0018*/ 	.byte	0x04, 0x17
        /*001a*/ 	.short	(.L_59 - .L_58)
.L_58:
        /*001c*/ 	.word	0x00000000
        /*0020*/ 	.short	0x0000
        /*0022*/ 	.short	0x0000
        /*0024*/ 	.byte	0x00, 0xf5, 0x21, 0x00


	//----- nvinfo : EIATTR_SPARSE_MMA_MASK
	.align		4
.L_59:
        /*0028*/ 	.byte	0x03, 0x50
        /*002a*/ 	.short	0x0000


	//----- nvinfo : EIATTR_MAXREG_COUNT
	.align		4
        /*002c*/ 	.byte	0x03, 0x1b
        /*002e*/ 	.short	0x00ff


	//----- nvinfo : EIATTR_NUM_BARRIERS
	.align		4
        /*0030*/ 	.byte	0x02, 0x4c
        /*0032*/ 	.byte	0x01
	.zero		1


	//----- nvinfo : EIATTR_MERCURY_ISA_VERSION
	.align		4
        /*0034*/ 	.byte	0x03, 0x5f
        /*0036*/ 	.short	0x0101


	//----- nvinfo : EIATTR_COOP_GROUP_MASK_REGIDS
	.align		4
        /*0038*/ 	.byte	0x04, 0x29
        /*003a*/ 	.short	(.L_61 - .L_60)


	//   ....[0]....
.L_60:
        /*003c*/ 	.word	0xffffffff


	//   ....[1]....
        /*0040*/ 	.word	0xffffffff


	//   ....[2]....
        /*0044*/ 	.word	0xffffffff


	//   ....[3]....
        /*0048*/ 	.word	0xffffffff


	//   ....[4]....
        /*004c*/ 	.word	0xffffffff


	//   ....[5]....
        /*0050*/ 	.word	0xffffffff


	//   ....[6]....
        /*0054*/ 	.word	0xffffffff


	//   ....[7]....
        /*0058*/ 	.word	0xffffffff


	//----- nvinfo : EIATTR_COOP_GROUP_INSTR_OFFSETS
	.align		4
.L_61:
        /*005c*/ 	.byte	0x04, 0x28
        /*005e*/ 	.short	(.L_63 - .L_62)


	//   ....[0]....
.L_62:
        /*0060*/ 	.word	0x00000140


	//   ....[1]....
        /*0064*/ 	.word	0x000001a0


	//   ....[2]....
        /*0068*/ 	.word	0x000001e0


	//   ....[3]....
        /*006c*/ 	.word	0x00000200


	//   ....[4]....
        /*0070*/ 	.word	0x00000220


	//   ....[5]....
        /*0074*/ 	.word	0x000002f0


	//   ....[6]....
        /*0078*/ 	.word	0x00000310


	//   ....[7]....
        /*007c*/ 	.word	0x00000330


	//----- nvinfo : EIATTR_VRC_CTA_INIT_COUNT
	.align		4
.L_63:
        /*0080*/ 	.byte	0x02, 0x4a
	.zero		1
	.zero		1


	//----- nvinfo : EIATTR_EXIT_INSTR_OFFSETS
	.align		4
        /*0084*/ 	.byte	0x04, 0x1c
        /*0086*/ 	.short	(.L_65 - .L_64)


	//   ....[0]....
.L_64:
        /*0088*/ 	.word	0x00000260


	//   ....[1]....
        /*008c*/ 	.word	0x00000340


	//   ....[2]....
        /*0090*/ 	.word	0x00000390


	//----- nvinfo : EIATTR_CRS_STACK_SIZE
	.align		4
.L_65:
        /*0094*/ 	.byte	0x04, 0x1e
        /*0096*/ 	.short	(.L_67 - .L_66)
.L_66:
        /*0098*/ 	.word	0x00000000


	//----- nvinfo : EIATTR_CBANK_PARAM_SIZE
	.align		4
.L_67:
        /*009c*/ 	.byte	0x03, 0x19
        /*009e*/ 	.short	0x000c


	//----- nvinfo : EIATTR_PARAM_CBANK
	.align		4
        /*00a0*/ 	.byte	0x04, 0x0a
        /*00a2*/ 	.short	(.L_69 - .L_68)
	.align		4
.L_68:
        /*00a4*/ 	.word	index@(.nv.constant0._Z7reduce7ILi256EEvPfi)
        /*00a8*/ 	.short	0x0380
        /*00aa*/ 	.short	0x000c


	//----- nvinfo : EIATTR_SW_WAR
	.align		4
.L_69:
        /*00ac*/ 	.byte	0x04, 0x36
        /*00ae*/ 	.short	(.L_71 - .L_70)
.L_70:
        /*00b0*/ 	.word	0x00000008
.L_71:


//--------------------- .nv.info._Z7reduce6ILi256EEvPfi --------------------------
	.section	.nv.info._Z7reduce6ILi256EEvPfi,"",@"SHT_CUDA_INFO"
	.sectionflags	@""
	.align	4


	//----- nvinfo : EIATTR_CUDA_API_VERSION
	.align		4
        /*0000*/ 	.byte	0x04, 0x37
        /*0002*/ 	.short	(.L_73 - .L_72)
.L_72:
        /*0004*/ 	.word	0x00000082


	//----- nvinfo : EIATTR_KPARAM_INFO
	.align		4
.L_73:
        /*0008*/ 	.byte	0x04, 0x17
        /*000a*/ 	.short	(.L_75 - .L_74)
.L_74:
        /*000c*/ 	.word	0x00000000
        /*0010*/ 	.short	0x0001
        /*0012*/ 	.short	0x0008
        /*0014*/ 	.byte	0x00, 0xf0, 0x11, 0x00


	//----- nvinfo : EIATTR_KPARAM_INFO
	.align		4
.L_75:
        /*0018*/ 	.byte	0x04, 0x17
        /*001a*/ 	.short	(.L_77 - .L_76)
.L_76:
        /*001c*/ 	.word	0x00000000
        /*0020*/ 	.short	0x0000
        /*0022*/ 	.short	0x0000
        /*0024*/ 	.byte	0x00, 0xf5, 0x21, 0x00


	//----- nvinfo : EIATTR_SPARSE_MMA_MASK
	.align		4
.L_77:
        /*0028*/ 	.byte	0x03, 0x50
        /*002a*/ 	.short	0x0000


	//----- nvinfo : EIATTR_MAXREG_COUNT
	.align		4
        /*002c*/ 	.byte	0x03, 0x1b
        /*002e*/ 	.short	0x00ff


	//----- nvinfo : EIATTR_NUM_BARRIERS
	.align		4
        /*0030*/ 	.byte	0x02, 0x4c
        /*0032*/ 	.byte	0x01
	.zero		1


	//----- nvinfo : EIATTR_MERCURY_ISA_VERSION
	.align		4
        /*0034*/ 	.byte	0x03, 0x5f
        /*0036*/ 	.short	0x0101


	//----- nvinfo : EIATTR_COOP_GROUP_MASK_REGIDS
	.align		4
        /*0038*/ 	.byte	0x04, 0x29
        /*003a*/ 	.short	(.L_79 - .L_78)


	//   ....[0]....
.L_78:
        /*003c*/ 	.word	0xffffffff


	//   ....[1]....
        /*0040*/ 	.word	0xffffffff


	//   ....[2]....
        /*0044*/ 	.word	0xffffffff


	//   ....[3]....
        /*0048*/ 	.word	0xffffffff


	//   ....[4]....
        /*004c*/ 	.word	0xffffffff


	//----- nvinfo : EIATTR_COOP_GROUP_INSTR_OFFSETS
	.align		4
.L_79:
        /*0050*/ 	.byte	0x04, 0x28
        /*0052*/ 	.short	(.L_81 - .L_80)


	//   ....[0]....
.L_80:
        /*0054*/ 	.word	0x000002c0


	//   ....[1]....
        /*0058*/ 	.word	0x000002f0


	//   ....[2]....
        /*005c*/ 	.word	0x00000310


	//   ....[3]....
        /*0060*/ 	.word	0x00000330


	//   ....[4]....
        /*0064*/ 	.word	0x00000350


	//----- nvinfo : EIATTR_VRC_CTA_INIT_COUNT
	.align		4
.L_81:
        /*0068*/ 	.byte	0x02, 0x4a
	.zero		1
	.zero		1


	//----- nvinfo : EIATTR_EXIT_INSTR_OFFSETS
	.align		4
        /*006c*/ 	.byte	0x04, 0x1c
        /*006e*/ 	.short	(.L_83 - .L_82)


	//   ....[0]....
.L_82:
        /*0070*/ 	.word	0x000002b0


	//   ....[1]....
        /*0074*/ 	.word	0x00000360


	//   ....[2]....
        /*0078*/ 	.word	0x000003b0


	//----- nvinfo : EIATTR_CRS_STACK_SIZE
	.align		4
.L_83:
        /*007c*/ 	.byte	0x04, 0x1e
        /*007e*/ 	.short	(.L_85 - .L_84)
.L_84:
        /*0080*/ 	.word	0x00000000


	//----- nvinfo : EIATTR_CBANK_PARAM_SIZE
	.align		4
.L_85:
        /*0084*/ 	.byte	0x03, 0x19
        /*0086*/ 	.short	0x000c


	//----- nvinfo : EIATTR_PARAM_CBANK
	.align		4
        /*0088*/ 	.byte	0x04, 0x0a
        /*008a*/ 	.short	(.L_87 - .L_86)
	.align		4
.L_86:
        /*008c*/ 	.word	index@(.nv.constant0._Z7reduce6ILi256EEvPfi)
        /*0090*/ 	.short	0x0380
        /*0092*/ 	.short	0x000c


	//----- nvinfo : EIATTR_SW_WAR
	.align		4
.L_87:
        /*0094*/ 	.byte	0x04, 0x36
        /*0096*/ 	.short	(.L_89 - .L_88)
.L_88:
        /*0098*/ 	.word	0x00000008
.L_89:


//--------------------- .nv.info._Z7reduce5ILi256EEvPfi --------------------------
	.section	.nv.info._Z7reduce5ILi256EEvPfi,"",@"SHT_CUDA_INFO"
	.sectionflags	@""
	.align	4


	//----- nvinfo : EIATTR_CUDA_API_VERSION
	.align		4
        /*0000*/ 	.byte	0x04, 0x37
        /*0002*/ 	.short	(.L_91 - .L_90)
.L_90:
        /*0004*/ 	.word	0x00000082


	//----- nvinfo : EIATTR_KPARAM_INFO
	.align		4
.L_91:
        /*0008*/ 	.byte	0x04, 0x17
        /*000a*/ 	.short	(.L_93 - .L_92)
.L_92:
        /*000c*/ 	.word	0x00000000
        /*0010*/ 	.short	0x0001
        /*0012*/ 	.short	0x0008
        /*0014*/ 	.byte	0x00, 0xf0, 0x11, 0x00


	//----- nvinfo : EIATTR_KPARAM_INFO
	.align		4
.L_93:
        /*0018*/ 	.byte	0x04, 0x17
        /*001a*/ 	.short	(.L_95 - .L_94)
.L_94:
        /*001c*/ 	.word	0x00000000
        /*0020*/ 	.short	0x0000
        /*0022*/ 	.short	0x0000
        /*0024*/ 	.byte	0x00, 0xf5, 0x21, 0x00


	//----- nvinfo : EIATTR_SPARSE_MMA_MASK
	.align		4
.L_95:
        /*0028*/ 	.byte	0x03, 0x50
        /*002a*/ 	.short	0x0000


	//----- nvinfo : EIATTR_MAXREG_COUNT
	.align		4
        /*002c*/ 	.byte	0x03, 0x1b
        /*002e*/ 	.short	0x00ff


	//----- nvinfo : EIATTR_NUM_BARRIERS
	.align		4
        /*0030*/ 	.byte	0x02, 0x4c
        /*0032*/ 	.byte	0x01
	.zero		1


	//----- nvinfo : EIATTR_MERCURY_ISA_VERSION
	.align		4
        /*0034*/ 	.byte	0x03, 0x5f
        /*0036*/ 	.short	0x0101


	//----- nvinfo : EIATTR_COOP_GROUP_MASK_REGIDS
	.align		4
        /*0038*/ 	.byte	0x04, 0x29
        /*003a*/ 	.short	(.L_97 - .L_96)


	//   ....[0]....
.L_96:
        /*003c*/ 	.word	0xffffffff


	//   ....[1]....
        /*0040*/ 	.word	0xffffffff


	//   ....[2]....
        /*0044*/ 	.word	0xffffffff


	//   ....[3]....
        /*0048*/ 	.word	0xffffffff


	//   ....[4]....
        /*004c*/ 	.word	0xffffffff


	//----- nvinfo : EIATTR_COOP_GROUP_INSTR_OFFSETS
	.align		4
.L_97:
        /*0050*/ 	.byte	0x04, 0x28
        /*0052*/ 	.short	(.L_99 - .L_98)


	//   ....[0]....
.L_98:
        /*0054*/ 	.word	0x00000270


	//   ....[1]....
        /*0058*/ 	.word	0x000002a0


	//   ....[2]....
        /*005c*/ 	.word	0x000002c0


	//   ....[3]....
        /*0060*/ 	.word	0x000002e0


	//   ....[4]....
        /*0064*/ 	.word	0x00000300


	//----- nvinfo : EIATTR_VRC_CTA_INIT_COUNT
	.align		4
.L_99:
        /*0068*/ 	.byte	0x02, 0x4a
	.zero		1
	.zero		1


	//----- nvinfo : EIATTR_EXIT_INSTR_OFFSETS
	.align		4
        /*006c*/ 	.byte	0x04, 0x1c
        /*006e*/ 	.short	(.L_101 - .L_100)


	//   ....[0]....
.L_100:
        /*0070*/ 	.word	0x00000260


	//   ....[1]....
        /*0074*/ 	.word	0x00000320


	//   ....[2]....
        /*0078*/ 	.word	0x00000350


	//----- nvinfo : EIATTR_CBANK_PARAM_SIZE
	.align		4
.L_101:
        /*007c*/ 	.byte	0x03, 0x19
        /*007e*/ 	.short	0x000c


	//----- nvinfo : EIATTR_PARAM_CBANK
	.align		4
        /*0080*/ 	.byte	0x04, 0x0a
        /*0082*/ 	.short	(.L_103 - .L_102)
	.align		4
.L_102:
        /*0084*/ 	.word	index@(.nv.constant0._Z7reduce5ILi256EEvPfi)
        /*0088*/ 	.short	0x0380
        /*008a*/ 	.short	0x000c


	//----- nvinfo : EIATTR_SW_WAR
	.align		4
.L_103:
        /*008c*/ 	.byte	0x04, 0x36
        /*008e*/ 	.short	(.L_105 - .L_104)
.L_104:
        /*0090*/ 	.word	0x00000008
.L_105:


//--------------------- .nv.info._Z7reduce4Pfi    --------------------------
	.section	.nv.info._Z7reduce4Pfi,"",@"SHT_CUDA_INFO"
	.sectionflags	@""
	.align	4


	//----- nvinfo : EIATTR_CUDA_API_VERSION
	.align		4
        /*0000*/ 	.byte	0x04, 0x37
        /*0002*/ 	.short	(.L_107 - .L_106)
.L_106:
        /*0004*/ 	.word	0x00000082


	//----- nvinfo : EIATTR_KPARAM_INFO
	.align		4
.L_107:
        /*0008*/ 	.byte	0x04, 0x17
        /*000a*/ 	.short	(.L_109 - .L_108)
.L_108:
        /*000c*/ 	.word	0x00000000
        /*0010*/ 	.short	0x0001
        /*0012*/ 	.short	0x0008
        /*0014*/ 	.byte	0x00, 0xf0, 0x11, 0x00


	//----- nvinfo : EIATTR_KPARAM_INFO
	.align		4
.L_109:
        /*0018*/ 	.byte	0x04, 0x17
        /*001a*/ 	.short	(.L_111 - .L_110)
.L_110:
        /*001c*/ 	.word	0x00000000
        /*0020*/ 	.short	0x0000
        /*0022*/ 	.short	0x0000
        /*0024*/ 	.byte	0x00, 0xf5, 0x21, 0x00


	//----- nvinfo : EIATTR_SPARSE_MMA_MASK
	.align		4
.L_111:
        /*0028*/ 	.byte	0x03, 0x50
        /*002a*/ 	.short	0x0000


	//----- nvinfo : EIATTR_MAXREG_COUNT
	.align		4
        /*002c*/ 	.byte	0x03, 0x1b
        /*002e*/ 	.short	0x00ff


	//----- nvinfo : EIATTR_NUM_BARRIERS
	.align		4
        /*0030*/ 	.byte	0x02, 0x4c
        /*0032*/ 	.byte	0x01
	.zero		1


	//----- nvinfo : EIATTR_MERCURY_ISA_VERSION
	.align		4
        /*0034*/ 	.byte	0x03, 0x5f
        /*0036*/ 	.short	0x0101


	//----- nvinfo : EIATTR_COOP_GROUP_MASK_REGIDS
	.align		4
        /*0038*/ 	.byte	0x04, 0x29
        /*003a*/ 	.short	(.L_113 - .L_112)


	//   ....[0]....
.L_112:
        /*003c*/ 	.word	0xffffffff


	//   ....[1]....
        /*0040*/ 	.word	0xffffffff


	//   ....[2]....
        /*0044*/ 	.word	0xffffffff


	//   ....[3]....
        /*0048*/ 	.word	0xffffffff


	//   ....[4]....
        /*004c*/ 	.word	0xffffffff


	//----- nvinfo : EIATTR_COOP_GROUP_INSTR_OFFSETS
	.align		4
.L_113:
        /*0050*/ 	.byte	0x04, 0x28
        /*0052*/ 	.short	(.L_115 - .L_114)


	//   ....[0]....
.L_114:
        /*0054*/ 	.word	0x00000280


	//   ....[1]....
        /*0058*/ 	.word	0x000002b0


	//   ....[2]....
        /*005c*/ 	.word	0x000002d0


	//   ....[3]....
        /*0060*/ 	.word	0x000002f0


	//   ....[4]....
        /*0064*/ 	.word	0x00000310


	//----- nvinfo : EIATTR_VRC_CTA_INIT_COUNT
	.align		4
.L_115:
        /*0068*/ 	.byte	0x02, 0x4a
	.zero		1
	.zero		1


	//----- nvinfo : EIATTR_EXIT_INSTR_OFFSETS
	.align		4
        /*006c*/ 	.byte	0x04, 0x1c
        /*006e*/ 	.short	(.L_117 - .L_116)


	//   ....[0]....
.L_116:
        /*0070*/ 	.word	0x00000270


	//   ....[1]....
        /*0074*/ 	.word	0x00000320


	//   ....[2]....
        /*0078*/ 	.word	0x00000370


	//----- nvinfo : EIATTR_CBANK_PARAM_SIZE
	.align		4
.L_117:
        /*007c*/ 	.byte	0x03, 0x19
        /*007e*/ 	.short	0x000c


	//----- nvinfo : EIATTR_PARAM_CBANK
	.align		4
        /*0080*/ 	.byte	0x04, 0x0a
        /*0082*/ 	.short	(.L_119 - .L_118)
	.align		4
.L_118:
        /*0084*/ 	.word	index@(.nv.constant0._Z7reduce4Pfi)
        /*0088*/ 	.short	0x0380
        /*008a*/ 	.short	0x000c


	//----- nvinfo : EIATTR_SW_WAR
	.align		4
.L_119:
        /*008c*/ 	.byte	0x04, 0x36
        /*008e*/ 	.short	(.L_121 - .L_120)
.L_120:
        /*0090*/ 	.word	0x00000008
.L_121:


//--------------------- .nv.info._Z7reduce3Pfi    --------------------------
	.section	.nv.info._Z7reduce3Pfi,"",@"SHT_CUDA_INFO"
	.sectionflags	@""
	.align	4


	//----- nvinfo : EIATTR_CUDA_API_VERSION
	.align		4
        /*0000*/ 	.byte	0x04, 0x37
        /*0002*/ 	.short	(.L_123 - .L_122)
.L_122:
        /*0004*/ 	.word	0x00000082


	//----- nvinfo : EIATTR_KPARAM_INFO
	.align		4
.L_123:
        /*0008*/ 	.byte	0x04, 0x17
        /*000a*/ 	.short	(.L_125 - .L_124)
.L_124:
        /*000c*/ 	.word	0x00000000
        /*0010*/ 	.short	0x0001
        /*0012*/ 	.short	0x0008
        /*0014*/ 	.byte	0x00, 0xf0, 0x11, 0x00


	//----- nvinfo : EIATTR_KPARAM_INFO
	.align		4
.L_125:
        /*0018*/ 	.byte	0x04, 0x17
        /*001a*/ 	.short	(.L_127 - .L_126)
.L_126:
        /*001c*/ 	.word	0x00000000
        /*0020*/ 	.short	0x0000
        /*0022*/ 	.short	0x0000
        /*0024*/ 	.byte	0x00, 0xf5, 0x21, 0x00


	//----- nvinfo : EIATTR_SPARSE_MMA_MASK
	.align		4
.L_127:
        /*0028*/ 	.byte	0x03, 0x50
        /*002a*/ 	.short	0x0000


	//----- nvinfo : EIATTR_MAXREG_COUNT
	.align		4
        /*002c*/ 	.byte	0x03, 0x1b
        /*002e*/ 	.short	0x00ff


	//----- nvinfo : EIATTR_NUM_BARRIERS
	.align		4
        /*0030*/ 	.byte	0x02, 0x4c
        /*0032*/ 	.byte	0x01
	.zero		1


	//----- nvinfo : EIATTR_MERCURY_ISA_VERSION
	.align		4
        /*0034*/ 	.byte	0x03, 0x5f
        /*0036*/ 	.short	0x0101


	//----- nvinfo : EIATTR_VRC_CTA_INIT_COUNT
	.align		4
        /*0038*/ 	.byte	0x02, 0x4a
	.zero		1
	.zero		1


	//----- nvinfo : EIATTR_EXIT_INSTR_OFFSETS
	.align		4
        /*003c*/ 	.byte	0x04, 0x1c
        /*003e*/ 	.short	(.L_129 - .L_128)


	//   ....[0]....
.L_128:
        /*0040*/ 	.word	0x00000280


	//   ....[1]....
        /*0044*/ 	.word	0x00000300


	//----- nvinfo : EIATTR_CBANK_PARAM_SIZE
	.align		4
.L_129:
        /*0048*/ 	.byte	0x03, 0x19
        /*004a*/ 	.short	0x000c


	//----- nvinfo : EIATTR_PARAM_CBANK
	.align		4
        /*004c*/ 	.byte	0x04, 0x0a
        /*004e*/ 	.short	(.L_131 - .L_130)
	.align		4
.L_130:
        /*0050*/ 	.word	index@(.nv.constant0._Z7reduce3Pfi)
        /*0054*/ 	.short	0x0380
        /*0056*/ 	.short	0x000c


	//----- nvinfo : EIATTR_SW_WAR
	.align		4
.L_131:
        /*0058*/ 	.byte	0x04, 0x36
        /*005a*/ 	.short	(.L_133 - .L_132)
.L_132:
        /*005c*/ 	.word	0x00000008
.L_133:


//--------------------- .nv.info._Z7reduce2Pfi    --------------------------
	.section	.nv.info._Z7reduce2Pfi,"",@"SHT_CUDA_INFO"
	.sectionflags	@""
	.align	4


	//----- nvinfo : EIATTR_CUDA_API_VERSION
	.align		4
        /*0000*/ 	.byte	0x04, 0x37
        /*0002*/ 	.short	(.L_135 - .L_134)
.L_134:
        /*0004*/ 	.word	0x00000082


	//----- nvinfo : EIATTR_KPARAM_INFO
	.align		4
.L_135:
        /*0008*/ 	.byte	0x04, 0x17
        /*000a*/ 	.short	(.L_137 - .L_136)
.L_136:
        /*000c*/ 	.word	0x00000000
        /*0010*/ 	.short	0x0001
        /*0012*/ 	.short	0x0008
        /*0014*/ 	.byte	0x00, 0xf0, 0x11, 0x00


	//----- nvinfo : EIATTR_KPARAM_INFO
	.align		4
.L_137:
        /*0018*/ 	.byte	0x04, 0x17
        /*001a*/ 	.short	(.L_139 - .L_138)
.L_138:
        /*001c*/ 	.word	0x00000000
        /*0020*/ 	.short	0x0000
        /*0022*/ 	.short	0x0000
        /*0024*/ 	.byte	0x00, 0xf5, 0x21, 0x00


	//----- nvinfo : EIATTR_SPARSE_MMA_MASK
	.align		4
.L_139:
        /*0028*/ 	.byte	0x03, 0x50
        /*002a*/ 	.short	0x0000


	//----- nvinfo : EIATTR_MAXREG_COUNT
	.align		4
        /*002c*/ 	.byte	0x03, 0x1b
        /*002e*/ 	.short	0x00ff


	//----- nvinfo : EIATTR_NUM_BARRIERS
	.align		4
        /*0030*/ 	.byte	0x02, 0x4c
        /*0032*/ 	.byte	0x01
	.zero		1


	//----- nvinfo : EIATTR_MERCURY_ISA_VERSION
	.align		4
        /*0034*/ 	.byte	0x03, 0x5f
        /*0036*/ 	.short	0x0101


	//----- nvinfo : EIATTR_VRC_CTA_INIT_COUNT
	.align		4
        /*0038*/ 	.byte	0x02, 0x4a
	.zero		1
	.zero		1


	//----- nvinfo : EIATTR_EXIT_INSTR_OFFSETS
	.align		4
        /*003c*/ 	.byte	0x04, 0x1c
        /*003e*/ 	.short	(.L_141 - .L_140)


	//   ....[0]....
.L_140:
        /*0040*/ 	.word	0x00000210


	//   ....[1]....
        /*0044*/ 	.word	0x00000290


	//----- nvinfo : EIATTR_CBANK_PARAM_SIZE
	.align		4
.L_141:
        /*0048*/ 	.byte	0x03, 0x19
        /*004a*/ 	.short	0x000c


	//----- nvinfo : EIATTR_PARAM_CBANK
	.align		4
        /*004c*/ 	.byte	0x04, 0x0a
        /*004e*/ 	.short	(.L_143 - .L_142)
	.align		4
.L_142:
        /*0050*/ 	.word	index@(.nv.constant0._Z7reduce2Pfi)
        /*0054*/ 	.short	0x0380
        /*0056*/ 	.short	0x000c


	//----- nvinfo : EIATTR_SW_WAR
	.align		4
.L_143:
        /*0058*/ 	.byte	0x04, 0x36
        /*005a*/ 	.short	(.L_145 - .L_144)
.L_144:
        /*005c*/ 	.word	0x00000008
.L_145:


//--------------------- .nv.info._Z7reduce1Pfi    --------------------------
	.section	.nv.info._Z7reduce1Pfi,"",@"SHT_CUDA_INFO"
	.sectionflags	@""
	.align	4


	//----- nvinfo : EIATTR_CUDA_API_VERSION
	.align		4
        /*0000*/ 	.byte	0x04, 0x37
        /*0002*/ 	.short	(.L_147 - .L_146)
.L_146:
        /*0004*/ 	.word	0x00000082


	//----- nvinfo : EIATTR_KPARAM_INFO
	.align		4
.L_147:
        /*0008*/ 	.byte	0x04, 0x17
        /*000a*/ 	.short	(.L_149 - .L_148)
.L_148:
        /*000c*/ 	.word	0x00000000
        /*0010*/ 	.short	0x0001
        /*0012*/ 	.short	0x0008
        /*0014*/ 	.byte	0x00, 0xf0, 0x11, 0x00


	//----- nvinfo : EIATTR_KPARAM_INFO
	.align		4
.L_149:
        /*0018*/ 	.byte	0x04, 0x17
        /*001a*/ 	.short	(.L_151 - .L_150)
.L_150:
        /*001c*/ 	.word	0x00000000
        /*0020*/ 	.short	0x0000
        /*0022*/ 	.short	0x0000
        /*0024*/ 	.byte	0x00, 0xf5, 0x21, 0x00


	//----- nvinfo : EIATTR_SPARSE_MMA_MASK
	.align		4
.L_151:
        /*0028*/ 	.byte	0x03, 0x50
        /*002a*/ 	.short	0x0000


	//----- nvinfo : EIATTR_MAXREG_COUNT
	.align		4
        /*002c*/ 	.byte	0x03, 0x1b
        /*002e*/ 	.short	0x00ff


	//----- nvinfo : EIATTR_NUM_BARRIERS
	.align		4
        /*0030*/ 	.byte	0x02, 0x4c
        /*0032*/ 	.byte	0x01
	.zero		1


	//----- nvinfo : EIATTR_MERCURY_ISA_VERSION
	.align		4
        /*0034*/ 	.byte	0x03, 0x5f
        /*0036*/ 	.short	0x0101


	//----- nvinfo : EIATTR_VRC_CTA_INIT_COUNT
	.align		4
        /*0038*/ 	.byte	0x02, 0x4a
	.zero		1
	.zero		1


	//----- nvinfo : EIATTR_EXIT_INSTR_OFFSETS
	.align		4
        /*003c*/ 	.byte	0x04, 0x1c
        /*003e*/ 	.short	(.L_153 - .L_152)


	//   ....[0]....
.L_152:
        /*0040*/ 	.word	0x00000240


	//   ....[1]....
        /*0044*/ 	.word	0x000002c0


	//----- nvinfo : EIATTR_CBANK_PARAM_SIZE
	.align		4
.L_153:
        /*0048*/ 	.byte	0x03, 0x19
        /*004a*/ 	.short	0x000c


	//----- nvinfo : EIATTR_PARAM_CBANK
	.align		4
        /*004c*/ 	.byte	0x04, 0x0a
        /*004e*/ 	.short	(.L_155 - .L_154)
	.align		4
.L_154:
        /*0050*/ 	.word	index@(.nv.constant0._Z7reduce1Pfi)
        /*0054*/ 	.short	0x0380
        /*0056*/ 	.short	0x000c


	//----- nvinfo : EIATTR_SW_WAR
	.align		4
.L_155:
        /*0058*/ 	.byte	0x04, 0x36
        /*005a*/ 	.short	(.L_157 - .L_156)
.L_156:
        /*005c*/ 	.word	0x00000008
.L_157:


//--------------------- .nv.info._Z9reduce0_5Pfi  --------------------------
	.section	.nv.info._Z9reduce0_5Pfi,"",@"SHT_CUDA_INFO"
	.sectionflags	@""
	.align	4


	//----- nvinfo : EIATTR_CUDA_API_VERSION
	.align		4
        /*0000*/ 	.byte	0x04, 0x37
        /*0002*/ 	.short	(.L_159 - .L_158)
.L_158:
        /*0004*/ 	.word	0x00000082


	//----- nvinfo : EIATTR_KPARAM_INFO
	.align		4
.L_159:
        /*0008*/ 	.byte	0x04, 0x17
        /*000a*/ 	.short	(.L_161 - .L_160)
.L_160:
        /*000c*/ 	.word	0x00000000
        /*0010*/ 	.short	0x0001
        /*0012*/ 	.short	0x0008
        /*0014*/ 	.byte	0x00, 0xf0, 0x11, 0x00


	//----- nvinfo : EIATTR_KPARAM_INFO
	.align		4
.L_161:
        /*0018*/ 	.byte	0x04, 0x17
        /*001a*/ 	.short	(.L_163 - .L_162)
.L_162:
        /*001c*/ 	.word	0x00000000
        /*0020*/ 	.short	0x0000
        /*0022*/ 	.short	0x0000
        /*0024*/ 	.byte	0x00, 0xf5, 0x21, 0x00


	//----- nvinfo : EIATTR_SPARSE_MMA_MASK
	.align		4
.L_163:
        /*0028*/ 	.byte	0x03, 0x50
        /*002a*/ 	.short	0x0000


	//----- nvinfo : EIATTR_MAXREG_COUNT
	.align		4
        /*002c*/ 	.byte	0x03, 0x1b
        /*002e*/ 	.short	0x00ff


	//----- nvinfo : EIATTR_NUM_BARRIERS
	.align		4
        /*0030*/ 	.byte	0x02, 0x4c
        /*0032*/ 	.byte	0x01
	.zero		1


	//----- nvinfo : EIATTR_MERCURY_ISA_VERSION
	.align		4
        /*0034*/ 	.byte	0x03, 0x5f
        /*0036*/ 	.short	0x0101


	//----- nvinfo : EIATTR_VRC_CTA_INIT_COUNT
	.align		4
        /*0038*/ 	.byte	0x02, 0x4a
	.zero		1
	.zero		1


	//----- nvinfo : EIATTR_EXIT_INSTR_OFFSETS
	.align		4
        /*003c*/ 	.byte	0x04, 0x1c
        /*003e*/ 	.short	(.L_165 - .L_164)


	//   ....[0]....
.L_164:
        /*0040*/ 	.word	0x00000220


	//   ....[1]....
        /*0044*/ 	.word	0x000002a0


	//----- nvinfo : EIATTR_CBANK_PARAM_SIZE
	.align		4
.L_165:
        /*0048*/ 	.byte	0x03, 0x19
        /*004a*/ 	.short	0x000c


	//----- nvinfo : EIATTR_PARAM_CBANK
	.align		4
        /*004c*/ 	.byte	0x04, 0x0a
        /*004e*/ 	.short	(.L_167 - .L_166)
	.align		4
.L_166:
        /*0050*/ 	.word	index@(.nv.constant0._Z9reduce0_5Pfi)
        /*0054*/ 	.short	0x0380
        /*0056*/ 	.short	0x000c


	//----- nvinfo : EIATTR_SW_WAR
	.align		4
.L_167:
        /*0058*/ 	.byte	0x04, 0x36
        /*005a*/ 	.short	(.L_169 - .L_168)
.L_168:
        /*005c*/ 	.word	0x00000008
.L_169:


//--------------------- .nv.info._Z7reduce0Pfi    --------------------------
	.section	.nv.info._Z7reduce0Pfi,"",@"SHT_CUDA_INFO"
	.sectionflags	@""
	.align	4


	//----- nvinfo : EIATTR_CUDA_API_VERSION
	.align		4
        /*0000*/ 	.byte	0x04, 0x37
        /*0002*/ 	.short	(.L_171 - .L_170)
.L_170:
        /*0004*/ 	.word	0x00000082


	//----- nvinfo : EIATTR_KPARAM_INFO
	.align		4
.L_171:
        /*0008*/ 	.byte	0x04, 0x17
        /*000a*/ 	.short	(.L_173 - .L_172)
.L_172:
        /*000c*/ 	.word	0x00000000
        /*0010*/ 	.short	0x0001
        /*0012*/ 	.short	0x0008
        /*0014*/ 	.byte	0x00, 0xf0, 0x11, 0x00


	//----- nvinfo : EIATTR_KPARAM_INFO
	.align		4
.L_173:
        /*0018*/ 	.byte	0x04, 0x17
        /*001a*/ 	.short	(.L_175 - .L_174)
.L_174:
        /*001c*/ 	.word	0x00000000
        /*0020*/ 	.short	0x0000
        /*0022*/ 	.short	0x0000
        /*0024*/ 	.byte	0x00, 0xf5, 0x21, 0x00


	//----- nvinfo : EIATTR_SPARSE_MMA_MASK
	.align		4
.L_175:
        /*0028*/ 	.byte	0x03, 0x50
        /*002a*/ 	.short	0x0000


	//----- nvinfo : EIATTR_MAXREG_COUNT
	.align		4
        /*002c*/ 	.byte	0x03, 0x1b
        /*002e*/ 	.short	0x00ff


	//----- nvinfo : EIATTR_NUM_BARRIERS
	.align		4
        /*0030*/ 	.byte	0x02, 0x4c
        /*0032*/ 	.byte	0x01
	.zero		1


	//----- nvinfo : EIATTR_MERCURY_ISA_VERSION
	.align		4
        /*0034*/ 	.byte	0x03, 0x5f
        /*0036*/ 	.short	0x0101


	//----- nvinfo : EIATTR_VRC_CTA_INIT_COUNT
	.align		4
        /*0038*/ 	.byte	0x02, 0x4a
	.zero		1
	.zero		1


	//----- nvinfo : EIATTR_EXIT_INSTR_OFFSETS
	.align		4
        /*003c*/ 	.byte	0x04, 0x1c
        /*003e*/ 	.short	(.L_177 - .L_176)


	//   ....[0]....
.L_176:
        /*0040*/ 	.word	0x00000220


	//   ....[1]....
        /*0044*/ 	.word	0x000002a0


	//----- nvinfo : EIATTR_CBANK_PARAM_SIZE
	.align		4
.L_177:
        /*0048*/ 	.byte	0x03, 0x19
        /*004a*/ 	.short	0x000c


	//----- nvinfo : EIATTR_PARAM_CBANK
	.align		4
        /*004c*/ 	.byte	0x04, 0x0a
        /*004e*/ 	.short	(.L_179 - .L_178)
	.align		4
.L_178:
        /*0050*/ 	.word	index@(.nv.constant0._Z7reduce0Pfi)
        /*0054*/ 	.short	0x0380
        /*0056*/ 	.short	0x000c


	//----- nvinfo : EIATTR_SW_WAR
	.align		4
.L_179:
        /*0058*/ 	.byte	0x04, 0x36
        /*005a*/ 	.short	(.L_181 - .L_180)
.L_180:
        /*005c*/ 	.word	0x00000008
.L_181:


//--------------------- .nv.callgraph             --------------------------
	.section	.nv.callgraph,"",@"SHT_CUDA_CALLGRAPH"
	.align	4
	.sectionentsize	8
	.align		4
        /*0000*/ 	.word	0x00000000
	.align		4
        /*0004*/ 	.word	0xffffffff
	.align		4
        /*0008*/ 	.word	0x00000000
	.align		4
        /*000c*/ 	.word	0xfffffffe
	.align		4
        /*0010*/ 	.word	0x00000000
	.align		4
        /*0014*/ 	.word	0xfffffffd
	.align		4
        /*0018*/ 	.word	0x00000000
	.align		4
        /*001c*/ 	.word	0xfffffffc


//--------------------- .text._Z7reduce7ILi256EEvPfi --------------------------
	.section	.text._Z7reduce7ILi256EEvPfi,"ax",@progbits
	.align	128
        .global         _Z7reduce7ILi256EEvPfi
        .type           _Z7reduce7ILi256EEvPfi,@function
        .size           _Z7reduce7ILi256EEvPfi,(.L_x_27 - _Z7reduce7ILi256EEvPfi)
        .other          _Z7reduce7ILi256EEvPfi,@"STO_CUDA_ENTRY STV_DEFAULT"
_Z7reduce7ILi256EEvPfi:
.text._Z7reduce7ILi256EEvPfi:
[----:B------:R-:W-:Y:S01]  /*0000*/  LDC R1, c[0x0][0x37c] ;  /* 0x0000df00ff017b82 */ /* 0x000fe20000000800 */
[----:B------:R-:W0:Y:S01]  /*0010*/  S2R R3, SR_TID.X ;  /* 0x0000000000037919 */ /* 0x000e220000002100 */
[----:B------:R-:W1:Y:S01]  /*0020*/  LDCU UR6, c[0x0][0x388] ;  /* 0x00007100ff0677ac */ /* 0x000e620008000800 */
[----:B------:R-:W-:Y:S01]  /*0030*/  BSSY.RECONVERGENT B0, `(.L_x_0) ;  /* 0x0000010000007945 */ /* 0x000fe20003800200 */
[----:B------:R-:W-:Y:S01]  /*0040*/  IMAD.MOV.U32 R8, RZ, RZ, RZ ;  /* 0x000000ffff087224 */ /* 0x000fe200078e00ff */
[----:B------:R-:W0:Y:S01]  /*0050*/  S2R R0, SR_CTAID.X ;  /* 0x0000000000007919 */ /* 0x000e220000002500 */
[----:B------:R-:W2:Y:S01]  /*0060*/  LDCU.64 UR4, c[0x0][0x358] ;  /* 0x00006b00ff0477ac */ /* 0x000ea20008000a00 */
[----:B0-----:R-:W-:-:S05]  /*0070*/  IMAD R2, R0, 0x100, R3 ;  /* 0x0000010000027824 */ /* 0x001fca00078e0203 */
[----:B-1----:R-:W-:-:S13]  /*0080*/  ISETP.GE.AND P0, PT, R2, UR6, PT ;  /* 0x0000000602007c0c */ /* 0x002fda000bf06270 */
[----:B--2---:R-:W-:Y:S05]  /*0090*/  @P0 BRA `(.L_x_1) ;  /* 0x0000000000240947 */ /* 0x004fea0003800000 */
[----:B------:R-:W0:Y:S01]  /*00a0*/  LDC R9, c[0x0][0x370] ;  /* 0x0000dc00ff097b82 */ /* 0x000e220000000800 */
[----:B------:R-:W-:-:S07]  /*00b0*/  HFMA2 R8, -RZ, RZ, 0, 0 ;  /* 0x00000000ff087431 */ /* 0x000fce00000001ff */
[----:B------:R-:W1:Y:S02]  /*00c0*/  LDC.64 R6, c[0x0][0x380] ;  /* 0x0000e000ff067b82 */ /* 0x000e640000000a00 */
.L_x_2:
[----:B-1----:R-:W-:-:S06]  /*00d0*/  IMAD.WIDE R4, R2, 0x4, R6 ;  /* 0x0000000402047825 */ /* 0x002fcc00078e0206 */
[----:B------:R-:W2:Y:S01]  /*00e0*/  LDG.E R5, desc[UR4][R4.64] ;  /* 0x0000000404057981 */ /* 0x000ea2000c1e1900 */
[----:B0-----:R-:W-:-:S05]  /*00f0*/  IMAD R2, R9, 0x100, R2 ;  /* 0x0000010009027824 */ /* 0x001fca00078e0202 */
[----:B------:R-:W-:Y:S01]  /*0100*/  ISETP.GE.AND P0, PT, R2, UR6, PT ;  /* 0x0000000602007c0c */ /* 0x000fe2000bf06270 */
[----:B--2---:R-:W-:-:S12]  /*0110*/  FADD R8, R5, R8 ;  /* 0x0000000805087221 */ /* 0x004fd80000000000 */
[----:B------:R-:W-:Y:S05]  /*0120*/  @!P0 BRA `(.L_x_2) ;  /* 0xfffffffc00e88947 */ /* 0x000fea000383ffff */
.L_x_1:
[----:B------:R-:W-:Y:S05]  /*0130*/  BSYNC.RECONVERGENT B0 ;  /* 0x0000000000007941 */ /* 0x000fea0003800200 */
.L_x_0:
[----:B------:R-:W0:Y:S01]  /*0140*/  SHFL.BFLY PT, R5, R8, 0x10, 0x1f ;  /* 0x0e001f0008057f89 */ /* 0x000e2200000e0000 */
[C---:B------:R-:W-:Y:S02]  /*0150*/  LOP3.LUT P0, RZ, R3.reuse, 0x1f, RZ, 0xc0, !PT ;  /* 0x0000001f03ff7812 */ /* 0x040fe4000780c0ff */
[----:B------:R-:W-:-:S11]  /*0160*/  ISETP.GT.U32.AND P1, PT, R3, 0x1f, PT ;  /* 0x0000001f0300780c */ /* 0x000fd60003f24070 */
[----:B------:R-:W1:Y:S01]  /*0170*/  @!P0 S2R R11, SR_CgaCtaId ;  /* 0x00000000000b8919 */ /* 0x000e620000008800 */
[----:B------:R-:W-:Y:S01]  /*0180*/  @!P0 MOV R6, 0x400 ;  /* 0x0000040000068802 */ /* 0x000fe20000000f00 */
[----:B0-----:R-:W-:-:S05]  /*0190*/  FADD R5, R5, R8 ;  /* 0x0000000805057221 */ /* 0x001fca0000000000 */
[----:B------:R-:W0:Y:S01]  /*01a0*/  SHFL.BFLY PT, R2, R5, 0x8, 0x1f ;  /* 0x0d001f0005027f89 */ /* 0x000e2200000e0000 */
[----:B-1----:R-:W-:-:S04]  /*01b0*/  @!P0 LEA R6, R11, R6, 0x18 ;  /* 0x000000060b068211 */ /* 0x002fc800078ec0ff */
[----:B------:R-:W-:Y:S01]  /*01c0*/  @!P0 LEA.HI R6, R3, R6, RZ, 0x1d ;  /* 0x0000000603068211 */ /* 0x000fe200078fe8ff */
[----:B0-----:R-:W-:-:S05]  /*01d0*/  FADD R2, R5, R2 ;  /* 0x0000000205027221 */ /* 0x001fca0000000000 */
[----:B------:R-:W0:Y:S02]  /*01e0*/  SHFL.BFLY PT, R7, R2, 0x4, 0x1f ;  /* 0x0c801f0002077f89 */ /* 0x000e2400000e0000 */
[----:B0-----:R-:W-:-:S05]  /*01f0*/  FADD R7, R2, R7 ;  /* 0x0000000702077221 */ /* 0x001fca0000000000 */
[----:B------:R-:W0:Y:S02]  /*0200*/  SHFL.BFLY PT, R4, R7, 0x2, 0x1f ;  /* 0x0c401f0007047f89 */ /* 0x000e2400000e0000 */
[----:B0-----:R-:W-:-:S05]  /*0210*/  FADD R4, R7, R4 ;  /* 0x0000000407047221 */ /* 0x001fca0000000000 */
[----:B------:R-:W0:Y:S02]  /*0220*/  SHFL.BFLY PT, R9, R4, 0x1, 0x1f ;  /* 0x0c201f0004097f89 */ /* 0x000e2400000e0000 */
[----:B0-----:R-:W-:-:S05]  /*0230*/  FADD R9, R4, R9 ;  /* 0x0000000904097221 */ /* 0x001fca0000000000 */
[----:B------:R0:W-:Y:S01]  /*0240*/  @!P0 STS [R6], R9 ;  /* 0x0000000906008388 */ /* 0x0001e20000000800 */
[----:B------:R-:W-:Y:S06]  /*0250*/  BAR.SYNC.DEFER_BLOCKING 0x0 ;  /* 0x0000000000007b1d */ /* 0x000fec0000010000 */
[----:B------:R-:W-:Y:S05]  /*0260*/  @P1 EXIT ;  /* 0x000000000000194d */ /* 0x000fea0003800000 */
[----:B------:R-:W-:-:S13]  /*0270*/  ISETP.GT.U32.AND P0, PT, R3, 0x7, PT ;  /* 0x000000070300780c */ /* 0x000fda0003f04070 */
[----:B------:R-:W1:Y:S01]  /*0280*/  @!P0 S2R R5, SR_CgaCtaId ;  /* 0x0000000000058919 */ /* 0x000e620000008800 */
[----:B------:R-:W-:-:S04]  /*0290*/  @!P0 MOV R2, 0x400 ;  /* 0x0000040000028802 */ /* 0x000fc80000000f00 */
[----:B-1----:R-:W-:Y:S02]  /*02a0*/  @!P0 LEA R4, R5, R2, 0x18 ;  /* 0x0000000205048211 */ /* 0x002fe400078ec0ff */
[----:B------:R-:W-:Y:S02]  /*02b0*/  MOV R2, RZ ;  /* 0x000000ff00027202 */ /* 0x000fe40000000f00 */
[----:B------:R-:W-:-:S05]  /*02c0*/  @!P0 LEA R4, R3, R4, 0x2 ;  /* 0x0000000403048211 */ /* 0x000fca00078e10ff */
[----:B------:R-:W1:Y:S01]  /*02d0*/  @!P0 LDS R2, [R4] ;  /* 0x0000000004028984 */ /* 0x000e620000000800 */
[----:B------:R-:W-:-:S03]  /*02e0*/  ISETP.NE.AND P0, PT, R3, RZ, PT ;  /* 0x000000ff0300720c */ /* 0x000fc60003f05270 */
[----:B-1----:R-:W1:Y:S02]  /*02f0*/  SHFL.BFLY PT, R5, R2, 0x4, 0x1f ;  /* 0x0c801f0002057f89 */ /* 0x002e6400000e0000 */
[----:B-1----:R-:W-:-:S05]  /*0300*/  FADD R5, R5, R2 ;  /* 0x0000000205057221 */ /* 0x002fca0000000000 */
[----:B0-----:R-:W0:Y:S02]  /*0310*/  SHFL.BFLY PT, R6, R5, 0x2, 0x1f ;  /* 0x0c401f0005067f89 */ /* 0x001e2400000e0000 */
[----:B0-----:R-:W-:-:S05]  /*0320*/  FADD R6, R5, R6 ;  /* 0x0000000605067221 */ /* 0x001fca0000000000 */
[----:B------:R0:W1:Y:S01]  /*0330*/  SHFL.BFLY PT, R7, R6, 0x1, 0x1f ;  /* 0x0c201f0006077f89 */ /* 0x00006200000e0000 */
[----:B------:R-:W-:Y:S05]  /*0340*/  @P0 EXIT ;  /* 0x000000000000094d */ /* 0x000fea0003800000 */
[----:B------:R-:W2:Y:S01]  /*0350*/  LDC.64 R2, c[0x0][0x380] ;  /* 0x0000e000ff027b82 */ /* 0x000ea20000000a00 */
[----:B-1----:R-:W-:Y:S01]  /*0360*/  FADD R7, R6, R7 ;  /* 0x0000000706077221 */ /* 0x002fe20000000000 */
[----:B--2---:R-:W-:-:S05]  /*0370*/  IMAD.WIDE.U32 R2, R0, 0x4, R2 ;  /* 0x0000000400027825 */ /* 0x004fca00078e0002 */
[----:B------:R-:W-:Y:S01]  /*0380*/  STG.E desc[UR4][R2.64], R7 ;  /* 0x0000000702007986 */ /* 0x000fe2000c101904 */
[----:B------:R-:W-:Y:S05]  /*0390*/  EXIT ;  /* 0x000000000000794d */ /* 0x000fea0003800000 */
.L_x_3:
[----:B------:R-:W-:-:S00]  /*03a0*/  BRA `(.L_x_3) ;  /* 0xfffffffc00fc7947 */ /* 0x000fc0000383ffff */
[----:B------:R-:W-:-:S00]  /*03b0*/  NOP ;  /* 0x0000000000007918 */ /* 0x000fc00000000000 */
        /* <DEDUP_REMOVED lines=12> */
.L_x_27:


//--------------------- .text._Z7reduce6ILi256EEvPfi --------------------------
	.section	.text._Z7reduce6ILi256EEvPfi,"ax",@progbits
	.align	128
        .global         _Z7reduce6ILi256EEvPfi
        .type           _Z7reduce6ILi256EEvPfi,@function
        .size           _Z7reduce6ILi256EEvPfi,(.L_x_28 - _Z7reduce6ILi256EEvPfi)
        .other          _Z7reduce6ILi256EEvPfi,@"STO_CUDA_ENTRY STV_DEFAULT"
_Z7reduce6ILi256EEvPfi:
.text._Z7reduce6ILi256EEvPfi:
[----:B------:R-:W-:Y:S01]  /*0000*/  LDC R1, c[0x0][0x37c] ;  /* 0x0000df00ff017b82 */ /* 0x000fe20000000800 */
[----:B------:R-:W0:Y:S01]  /*0010*/  S2R R7, SR_TID.X ;  /* 0x0000000000077919 */ /* 0x000e220000002100 */
[----:B------:R-:W1:Y:S01]  /*0020*/  LDCU UR8, c[0x0][0x388] ;  /* 0x00007100ff0877ac */ /* 0x000e620008000800 */
[----:B------:R-:W-:Y:S01]  /*0030*/  BSSY.RECONVERGENT B0, `(.L_x_4) ;  /* 0x0000010000007945 */ /* 0x000fe20003800200 */
[----:B------:R-:W-:Y:S01]  /*0040*/  HFMA2 R6, -RZ, RZ, 0, 0 ;  /* 0x00000000ff067431 */ /* 0x000fe200000001ff */
[----:B------:R-:W0:Y:S01]  /*0050*/  S2R R8, SR_CTAID.X ;  /* 0x0000000000087919 */ /* 0x000e220000002500 */
[----:B------:R-:W2:Y:S01]  /*0060*/  LDCU.64 UR6, c[0x0][0x358] ;  /* 0x00006b00ff0677ac */ /* 0x000ea20008000a00 */
[----:B0-----:R-:W-:-:S04]  /*0070*/  LEA R0, R8, R7, 0x8 ;  /* 0x0000000708007211 */ /* 0x001fc800078e40ff */
[----:B-1----:R-:W-:-:S13]  /*0080*/  ISETP.GE.AND P0, PT, R0, UR8, PT ;  /* 0x0000000800007c0c */ /* 0x002fda000bf06270 */
[----:B--2---:R-:W-:Y:S05]  /*0090*/  @P0 BRA `(.L_x_5) ;  /* 0x0000000000240947 */ /* 0x004fea0003800000 */
[----:B------:R-:W0:Y:S01]  /*00a0*/  LDC R9, c[0x0][0x370] ;  /* 0x0000dc00ff097b82 */ /* 0x000e220000000800 */
[----:B------:R-:W-:-:S07]  /*00b0*/  MOV R6, RZ ;  /* 0x000000ff00067202 */ /* 0x000fce0000000f00 */
[----:B------:R-:W1:Y:S02]  /*00c0*/  LDC.64 R4, c[0x0][0x380] ;  /* 0x0000e000ff047b82 */ /* 0x000e640000000a00 */
.L_x_6:
[----:B-1----:R-:W-:-:S06]  /*00d0*/  IMAD.WIDE R2, R0, 0x4, R4 ;  /* 0x0000000400027825 */ /* 0x002fcc00078e0204 */
[----:B------:R-:W2:Y:S01]  /*00e0*/  LDG.E R3, desc[UR6][R2.64] ;  /* 0x0000000602037981 */ /* 0x000ea2000c1e1900 */
[----:B0-----:R-:W-:-:S04]  /*00f0*/  LEA R0, R9, R0, 0x8 ;  /* 0x0000000009007211 */ /* 0x001fc800078e40ff */
[----:B------:R-:W-:Y:S01]  /*0100*/  ISETP.GE.AND P0, PT, R0, UR8, PT ;  /* 0x0000000800007c0c */ /* 0x000fe2000bf06270 */
[----:B--2---:R-:W-:-:S12]  /*0110*/  FADD R6, R3, R6 ;  /* 0x0000000603067221 */ /* 0x004fd80000000000 */
[----:B------:R-:W-:Y:S05]  /*0120*/  @!P0 BRA `(.L_x_6) ;  /* 0xfffffffc00e88947 */ /* 0x000fea000383ffff */
.L_x_5:
[----:B------:R-:W-:Y:S05]  /*0130*/  BSYNC.RECONVERGENT B0 ;  /* 0x0000000000007941 */ /* 0x000fea0003800200 */
.L_x_4:
[----:B------:R-:W0:Y:S01]  /*0140*/  S2UR UR5, SR_CgaCtaId ;  /* 0x00000000000579c3 */ /* 0x000e220000008800 */
[----:B------:R-:W-:Y:S01]  /*0150*/  UMOV UR4, 0x400 ;  /* 0x0000040000047882 */ /* 0x000fe20000000000 */
[C---:B------:R-:W-:Y:S02]  /*0160*/  ISETP.GT.U32.AND P1, PT, R7.reuse, 0x7f, PT ;  /* 0x0000007f0700780c */ /* 0x040fe40003f24070 */
[----:B------:R-:W-:Y:S01]  /*0170*/  ISETP.GT.U32.AND P0, PT, R7, 0x3f, PT ;  /* 0x0000003f0700780c */ /* 0x000fe20003f04070 */
[----:B0-----:R-:W-:-:S06]  /*0180*/  ULEA UR4, UR5, UR4, 0x18 ;  /* 0x0000000405047291 */ /* 0x001fcc000f8ec0ff */
[----:B------:R-:W-:-:S05]  /*0190*/  LEA R3, R7, UR4, 0x2 ;  /* 0x0000000407037c11 */ /* 0x000fca000f8e10ff */
[----:B------:R-:W-:Y:S01]  /*01a0*/  STS [R3], R6 ;  /* 0x0000000603007388 */ /* 0x000fe20000000800 */
[----:B------:R-:W-:Y:S08]  /*01b0*/  BAR.SYNC.DEFER_BLOCKING 0x0 ;  /* 0x0000000000007b1d */ /* 0x000ff00000010000 */
[----:B------:R-:W-:Y:S08]  /*01c0*/  BAR.SYNC.DEFER_BLOCKING 0x0 ;  /* 0x0000000000007b1d */ /* 0x000ff00000010000 */
[----:B------:R-:W-:Y:S06]  /*01d0*/  BAR.SYNC.DEFER_BLOCKING 0x0 ;  /* 0x0000000000007b1d */ /* 0x000fec0000010000 */
[----:B------:R-:W0:Y:S02]  /*01e0*/  @!P1 LDS R5, [R3+0x200] ;  /* 0x0002000003059984 */ /* 0x000e240000000800 */
[----:B0-----:R-:W-:-:S05]  /*01f0*/  @!P1 FADD R6, R6, R5 ;  /* 0x0000000506069221 */ /* 0x001fca0000000000 */
[----:B------:R-:W-:Y:S01]  /*0200*/  @!P1 STS [R3], R6 ;  /* 0x0000000603009388 */ /* 0x000fe20000000800 */
[----:B------:R-:W-:Y:S01]  /*0210*/  BAR.SYNC.DEFER_BLOCKING 0x0 ;  /* 0x0000000000007b1d */ /* 0x000fe20000010000 */
[----:B------:R-:W-:-:S05]  /*0220*/  ISETP.GT.U32.AND P1, PT, R7, 0x1f, PT ;  /* 0x0000001f0700780c */ /* 0x000fca0003f24070 */
[----:B------:R-:W0:Y:S02]  /*0230*/  @!P0 LDS R5, [R3+0x100] ;  /* 0x0001000003058984 */ /* 0x000e240000000800 */
[----:B0-----:R-:W-:-:S05]  /*0240*/  @!P0 FADD R6, R6, R5 ;  /* 0x0000000506068221 */ /* 0x001fca0000000000 */
[----:B------:R-:W-:Y:S01]  /*0250*/  @!P0 STS [R3], R6 ;  /* 0x0000000603008388 */ /* 0x000fe20000000800 */
[----:B------:R-:W-:Y:S06]  /*0260*/  BAR.SYNC.DEFER_BLOCKING 0x0 ;  /* 0x0000000000007b1d */ /* 0x000fec0000010000 */
[----:B------:R-:W0:Y:S02]  /*0270*/  @!P1 LDS R5, [R3+0x80] ;  /* 0x0000800003059984 */ /* 0x000e240000000800 */
[----:B0-----:R-:W-:-:S05]  /*0280*/  @!P1 FADD R6, R6, R5 ;  /* 0x0000000506069221 */ /* 0x001fca0000000000 */
[----:B------:R0:W-:Y:S01]  /*0290*/  @!P1 STS [R3], R6 ;  /* 0x0000000603009388 */ /* 0x0001e20000000800 */
[----:B------:R-:W-:Y:S06]  /*02a0*/  BAR.SYNC.DEFER_BLOCKING 0x0 ;  /* 0x0000000000007b1d */ /* 0x000fec0000010000 */
[----:B------:R-:W-:Y:S05]  /*02b0*/  @P1 EXIT ;  /* 0x000000000000194d */ /* 0x000fea0003800000 */
[----:B0-----:R-:W0:Y:S01]  /*02c0*/  SHFL.BFLY PT, R3, R6, 0x10, 0x1f ;  /* 0x0e001f0006037f89 */ /* 0x001e2200000e0000 */
[----:B------:R-:W-:Y:S01]  /*02d0*/  ISETP.NE.AND P0, PT, R7, RZ, PT ;  /* 0x000000ff0700720c */ /* 0x000fe20003f05270 */
[----:B0-----:R-:W-:-:S05]  /*02e0*/  FADD R3, R3, R6 ;  /* 0x0000000603037221 */ /* 0x001fca0000000000 */
[----:B------:R-:W0:Y:S02]  /*02f0*/  SHFL.BFLY PT, R0, R3, 0x8, 0x1f ;  /* 0x0d001f0003007f89 */ /* 0x000e2400000e0000 */
[----:B0-----:R-:W-:-:S05]  /*0300*/  FADD R0, R3, R0 ;  /* 0x0000000003007221 */ /* 0x001fca0000000000 */
[----:B------:R-:W0:Y:S02]  /*0310*/  SHFL.BFLY PT, R5, R0, 0x4, 0x1f ;  /* 0x0c801f0000057f89 */ /* 0x000e2400000e0000 */
[----:B0-----:R-:W-:-:S05]  /*0320*/  FADD R5, R0, R5 ;  /* 0x0000000500057221 */ /* 0x001fca0000000000 */
[----:B------:R-:W0:Y:S02]  /*0330*/  SHFL.BFLY PT, R2, R5, 0x2, 0x1f ;  /* 0x0c401f0005027f89 */ /* 0x000e2400000e0000 */
        /* <DEDUP_REMOVED lines=8> */
.L_x_7:
        /* <DEDUP_REMOVED lines=12> */
.L_x_28:


//--------------------- .text._Z7reduce5ILi256EEvPfi --------------------------
	.section	.text._Z7reduce5ILi256EEvPfi,"ax",@progbits
	.align	128
        .global         _Z7reduce5ILi256EEvPfi
        .type           _Z7reduce5ILi256EEvPfi,@function
        .size           _Z7reduce5ILi256EEvPfi,(.L_x_29 - _Z7reduce5ILi256EEvPfi)
        .other          _Z7reduce5ILi256EEvPfi,@"STO_CUDA_ENTRY STV_DEFAULT"
_Z7reduce5ILi256EEvPfi:
.text._Z7reduce5ILi256EEvPfi:
[----:B------:R-:W-:Y:S01]  /*0000*/  LDC R1, c[0x0][0x37c] ;  /* 0x0000df00ff017b82 */ /* 0x000fe20000000800 */
[----:B------:R-:W0:Y:S01]  /*0010*/  S2R R8, SR_TID.X ;  /* 0x0000000000087919 */ /* 0x000e220000002100 */
[----:B------:R-:W1:Y:S06]  /*0020*/  LDCU UR4, c[0x0][0x388] ;  /* 0x00007100ff0477ac */ /* 0x000e6c0008000800 */
[----:B------:R-:W2:Y:S01]  /*0030*/  LDC.64 R2, c[0x0][0x380] ;  /* 0x0000e000ff027b82 */ /* 0x000ea20000000a00 */
[----:B------:R-:W0:Y:S01]  /*0040*/  S2R R11, SR_CTAID.X ;  /* 0x00000000000b7919 */ /* 0x000e220000002500 */
[----:B------:R-:W3:Y:S01]  /*0050*/  LDCU.64 UR6, c[0x0][0x358] ;  /* 0x00006b00ff0677ac */ /* 0x000ee20008000a00 */
[----:B0-----:R-:W-:-:S04]  /*0060*/  LEA R5, R11, R8, 0x9 ;  /* 0x000000080b057211 */ /* 0x001fc800078e48ff */
[C---:B------:R-:W-:Y:S02]  /*0070*/  IADD3 R0, PT, PT, R5.reuse, 0x100, RZ ;  /* 0x0000010005007810 */ /* 0x040fe40007ffe0ff */
[C---:B-1----:R-:W-:Y:S01]  /*0080*/  ISETP.GE.AND P0, PT, R5.reuse, UR4, PT ;  /* 0x0000000405007c0c */ /* 0x042fe2000bf06270 */
[----:B--2---:R-:W-:Y:S01]  /*0090*/  IMAD.WIDE R4, R5, 0x4, R2 ;  /* 0x0000000405047825 */ /* 0x004fe200078e0202 */
[----:B------:R-:W-:-:S03]  /*00a0*/  ISETP.GE.AND P1, PT, R0, UR4, PT ;  /* 0x0000000400007c0c */ /* 0x000fc6000bf26270 */
[----:B------:R-:W-:-:S08]  /*00b0*/  HFMA2 R0, -RZ, RZ, 0, 0 ;  /* 0x00000000ff007431 */ /* 0x000fd000000001ff */
[----:B---3--:R-:W2:Y:S04]  /*00c0*/  @!P0 LDG.E R0, desc[UR6][R4.64] ;  /* 0x0000000604008981 */ /* 0x008ea8000c1e1900 */
[----:B------:R-:W2:Y:S01]  /*00d0*/  @!P1 LDG.E R7, desc[UR6][R4.64+0x400] ;  /* 0x0004000604079981 */ /* 0x000ea2000c1e1900 */
[----:B------:R-:W0:Y:S01]  /*00e0*/  S2UR UR5, SR_CgaCtaId ;  /* 0x00000000000579c3 */ /* 0x000e220000008800 */
[----:B------:R-:W-:Y:S01]  /*00f0*/  UMOV UR4, 0x400 ;  /* 0x0000040000047882 */ /* 0x000fe20000000000 */
[----:B------:R-:W-:Y:S01]  /*0100*/  ISETP.GT.U32.AND P0, PT, R8, 0x7f, PT ;  /* 0x0000007f0800780c */ /* 0x000fe20003f04070 */
[----:B0-----:R-:W-:-:S06]  /*0110*/  ULEA UR4, UR5, UR4, 0x18 ;  /* 0x0000000405047291 */ /* 0x001fcc000f8ec0ff */
[----:B------:R-:W-:Y:S01]  /*0120*/  LEA R9, R8, UR4, 0x2 ;  /* 0x0000000408097c11 */ /* 0x000fe2000f8e10ff */
[----:B--2---:R-:W-:Y:S01]  /*0130*/  @!P1 FADD R0, R0, R7 ;  /* 0x0000000700009221 */ /* 0x004fe20000000000 */
[----:B------:R-:W-:-:S04]  /*0140*/  ISETP.GT.U32.AND P1, PT, R8, 0x3f, PT ;  /* 0x0000003f0800780c */ /* 0x000fc80003f24070 */
        /* <DEDUP_REMOVED lines=18> */
[----:B------:R-:W1:Y:S01]  /*0270*/  SHFL.BFLY PT, R5, R0, 0x10, 0x1f ;  /* 0x0e001f0000057f89 */ /* 0x000e6200000e0000 */
[----:B------:R-:W-:Y:S01]  /*0280*/  ISETP.NE.AND P0, PT, R8, RZ, PT ;  /* 0x000000ff0800720c */ /* 0x000fe20003f05270 */
[----:B-1----:R-:W-:-:S05]  /*0290*/  FADD R5, R5, R0 ;  /* 0x0000000005057221 */ /* 0x002fca0000000000 */
[----:B------:R-:W1:Y:S02]  /*02a0*/  SHFL.BFLY PT, R4, R5, 0x8, 0x1f ;  /* 0x0d001f0005047f89 */ /* 0x000e6400000e0000 */
[----:B-1----:R-:W-:-:S05]  /*02b0*/  FADD R4, R5, R4 ;  /* 0x0000000405047221 */ /* 0x002fca0000000000 */
[----:B------:R-:W1:Y:S02]  /*02c0*/  SHFL.BFLY PT, R7, R4, 0x4, 0x1f ;  /* 0x0c801f0004077f89 */ /* 0x000e6400000e0000 */
[----:B-1----:R-:W-:-:S05]  /*02d0*/  FADD R7, R4, R7 ;  /* 0x0000000704077221 */ /* 0x002fca0000000000 */
[----:B------:R-:W1:Y:S02]  /*02e0*/  SHFL.BFLY PT, R6, R7, 0x2, 0x1f ;  /* 0x0c401f0007067f89 */ /* 0x000e6400000e0000 */
[----:B-1----:R-:W-:-:S05]  /*02f0*/  FADD R6, R7, R6 ;  /* 0x0000000607067221 */ /* 0x002fca0000000000 */
[----:B0-----:R-:W0:Y:S02]  /*0300*/  SHFL.BFLY PT, R9, R6, 0x1, 0x1f ;  /* 0x0c201f0006097f89 */ /* 0x001e2400000e0000 */
[----:B0-----:R-:W-:Y:S01]  /*0310*/  FADD R9, R6, R9 ;  /* 0x0000000906097221 */ /* 0x001fe20000000000 */
[----:B------:R-:W-:Y:S06]  /*0320*/  @P0 EXIT ;  /* 0x000000000000094d */ /* 0x000fec0003800000 */
[----:B------:R-:W-:-:S05]  /*0330*/  IMAD.WIDE.U32 R2, R11, 0x4, R2 ;  /* 0x000000040b027825 */ /* 0x000fca00078e0002 */
[----:B------:R-:W-:Y:S01]  /*0340*/  STG.E desc[UR6][R2.64], R9 ;  /* 0x0000000902007986 */ /* 0x000fe2000c101906 */
[----:B------:R-:W-:Y:S05]  /*0350*/  EXIT ;  /* 0x000000000000794d */ /* 0x000fea0003800000 */
.L_x_8:
        /* <DEDUP_REMOVED lines=10> */
.L_x_29:


//--------------------- .text._Z7reduce4Pfi       --------------------------
	.section	.text._Z7reduce4Pfi,"ax",@progbits
	.align	128
        .global         _Z7reduce4Pfi
        .type           _Z7reduce4Pfi,@function
        .size           _Z7reduce4Pfi,(.L_x_30 - _Z7reduce4Pfi)
        .other          _Z7reduce4Pfi,@"STO_CUDA_ENTRY STV_DEFAULT"
_Z7reduce4Pfi:
.text._Z7reduce4Pfi:
[----:B------:R-:W-:Y:S01]  /*0000*/  LDC R1, c[0x0][0x37c] ;  /* 0x0000df00ff017b82 */ /* 0x000fe20000000800 */
[----:B------:R-:W0:Y:S01]  /*0010*/  S2R R0, SR_CTAID.X ;  /* 0x0000000000007919 */ /* 0x000e220000002500 */
[----:B------:R-:W1:Y:S01]  /*0020*/  LDCU UR4, c[0x0][0x360] ;  /* 0x00006c00ff0477ac */ /* 0x000e620008000800 */
[----:B------:R-:W2:Y:S01]  /*0030*/  S2R R9, SR_TID.X ;  /* 0x0000000000097919 */ /* 0x000ea20000002100 */
[----:B------:R-:W3:Y:S01]  /*0040*/  LDCU UR5, c[0x0][0x388] ;  /* 0x00007100ff0577ac */ /* 0x000ee20008000800 */
[----:B------:R-:W4:Y:S01]  /*0050*/  LDCU.64 UR6, c[0x0][0x358] ;  /* 0x00006b00ff0677ac */ /* 0x000f220008000a00 */
[----:B-1----:R-:W-:Y:S01]  /*0060*/  MOV R6, UR4 ;  /* 0x0000000400067c02 */ /* 0x002fe20008000f00 */
[----:B0-----:R-:W-:-:S05]  /*0070*/  IMAD R2, R0, UR4, RZ ;  /* 0x0000000400027c24 */ /* 0x001fca000f8e02ff */
[----:B--2---:R-:W-:-:S04]  /*0080*/  LEA R7, R2, R9, 0x1 ;  /* 0x0000000902077211 */ /* 0x004fc800078e08ff */
[C---:B------:R-:W-:Y:S02]  /*0090*/  IADD3 R11, PT, PT, R7.reuse, R6, RZ ;  /* 0x00000006070b7210 */ /* 0x040fe40007ffe0ff */
[----:B---3--:R-:W-:Y:S02]  /*00a0*/  ISETP.GE.AND P0, PT, R7, UR5, PT ;  /* 0x0000000507007c0c */ /* 0x008fe4000bf06270 */
[----:B------:R-:W-:-:S11]  /*00b0*/  ISETP.GE.U32.AND P1, PT, R11, UR5, PT ;  /* 0x000000050b007c0c */ /* 0x000fd6000bf26070 */
[----:B------:R-:W0:Y:S08]  /*00c0*/  @!P0 LDC.64 R2, c[0x0][0x380] ;  /* 0x0000e000ff028b82 */ /* 0x000e300000000a00 */
[----:B------:R-:W1:Y:S01]  /*00d0*/  @!P1 LDC.64 R4, c[0x0][0x380] ;  /* 0x0000e000ff049b82 */ /* 0x000e620000000a00 */
[----:B0-----:R-:W-:-:S04]  /*00e0*/  @!P0 IMAD.WIDE R2, R7, 0x4, R2 ;  /* 0x0000000407028825 */ /* 0x001fc800078e0202 */
[----:B------:R-:W-:Y:S02]  /*00f0*/  IMAD.MOV.U32 R7, RZ, RZ, RZ ;  /* 0x000000ffff077224 */ /* 0x000fe400078e00ff */
[----:B-1----:R-:W-:-:S04]  /*0100*/  @!P1 IMAD.WIDE.U32 R4, R11, 0x4, R4 ;  /* 0x000000040b049825 */ /* 0x002fc800078e0004 */
[----:B----4-:R-:W2:Y:S04]  /*0110*/  @!P0 LDG.E R7, desc[UR6][R2.64] ;  /* 0x0000000602078981 */ /* 0x010ea8000c1e1900 */
[----:B------:R-:W2:Y:S01]  /*0120*/  @!P1 LDG.E R4, desc[UR6][R4.64] ;  /* 0x0000000604049981 */ /* 0x000ea2000c1e1900 */
[----:B------:R-:W0:Y:S01]  /*0130*/  S2UR UR5, SR_CgaCtaId ;  /* 0x00000000000579c3 */ /* 0x000e220000008800 */
[----:B------:R-:W-:Y:S01]  /*0140*/  UMOV UR4, 0x400 ;  /* 0x0000040000047882 */ /* 0x000fe20000000000 */
[----:B------:R-:W-:Y:S01]  /*0150*/  ISETP.GE.U32.AND P0, PT, R6, 0x40, PT ;  /* 0x000000400600780c */ /* 0x000fe20003f06070 */
[----:B0-----:R-:W-:-:S06]  /*0160*/  ULEA UR4, UR5, UR4, 0x18 ;  /* 0x0000000405047291 */ /* 0x001fcc000f8ec0ff */
[----:B------:R-:W-:Y:S01]  /*0170*/  LEA R8, R9, UR4, 0x2 ;  /* 0x0000000409087c11 */ /* 0x000fe2000f8e10ff */
[----:B--2---:R-:W-:Y:S01]  /*0180*/  @!P1 FADD R7, R7, R4 ;  /* 0x0000000407079221 */ /* 0x004fe20000000000 */
[----:B------:R-:W-:-:S04]  /*0190*/  ISETP.GT.U32.AND P1, PT, R9, 0x1f, PT ;  /* 0x0000001f0900780c */ /* 0x000fc80003f24070 */
[----:B------:R0:W-:Y:S01]  /*01a0*/  STS [R8], R7 ;  /* 0x0000000708007388 */ /* 0x0001e20000000800 */
[----:B------:R-:W-:Y:S06]  /*01b0*/  BAR.SYNC.DEFER_BLOCKING 0x0 ;  /* 0x0000000000007b1d */ /* 0x000fec0000010000 */
[----:B------:R-:W-:Y:S05]  /*01c0*/  @!P0 BRA `(.L_x_9) ;  /* 0x0000000000288947 */ /* 0x000fea0003800000 */
.L_x_10:
[----:B------:R-:W-:-:S04]  /*01d0*/  SHF.R.U32.HI R3, RZ, 0x1, R6 ;  /* 0x00000001ff037819 */ /* 0x000fc80000011606 */
[----:B------:R-:W-:-:S13]  /*01e0*/  ISETP.GE.U32.AND P0, PT, R9, R3, PT ;  /* 0x000000030900720c */ /* 0x000fda0003f06070 */
[----:B------:R-:W-:-:S06]  /*01f0*/  @!P0 LEA R2, R3, R8, 0x2 ;  /* 0x0000000803028211 */ /* 0x000fcc00078e10ff */
[----:B------:R-:W0:Y:S02]  /*0200*/  @!P0 LDS R2, [R2] ;  /* 0x0000000002028984 */ /* 0x000e240000000800 */
[----:B0-----:R-:W-:-:S05]  /*0210*/  @!P0 FADD R7, R7, R2 ;  /* 0x0000000207078221 */ /* 0x001fca0000000000 */
[----:B------:R1:W-:Y:S01]  /*0220*/  @!P0 STS [R8], R7 ;  /* 0x0000000708008388 */ /* 0x0003e20000000800 */
[----:B------:R-:W-:Y:S01]  /*0230*/  BAR.SYNC.DEFER_BLOCKING 0x0 ;  /* 0x0000000000007b1d */ /* 0x000fe20000010000 */
[----:B------:R-:W-:Y:S01]  /*0240*/  ISETP.GT.U32.AND P0, PT, R6, 0x7f, PT ;  /* 0x0000007f0600780c */ /* 0x000fe20003f04070 */
[----:B------:R-:W-:-:S12]  /*0250*/  IMAD.MOV.U32 R6, RZ, RZ, R3 ;  /* 0x000000ffff067224 */ /* 0x000fd800078e0003 */
[----:B-1----:R-:W-:Y:S05]  /*0260*/  @P0 BRA `(.L_x_10) ;  /* 0xfffffffc00d80947 */ /* 0x002fea000383ffff */
.L_x_9:
        /* <DEDUP_REMOVED lines=10> */
[----:B------:R1:W2:Y:S01]  /*0310*/  SHFL.BFLY PT, R6, R5, 0x1, 0x1f ;  /* 0x0c201f0005067f89 */ /* 0x0002a200000e0000 */
[----:B------:R-:W-:Y:S05]  /*0320*/  @P0 EXIT ;  /* 0x000000000000094d */ /* 0x000fea0003800000 */
[----:B------:R-:W3:Y:S01]  /*0330*/  LDC.64 R2, c[0x0][0x380] ;  /* 0x0000e000ff027b82 */ /* 0x000ee20000000a00 */
[----:B-12---:R-:W-:Y:S01]  /*0340*/  FADD R5, R5, R6 ;  /* 0x0000000605057221 */ /* 0x006fe20000000000 */
[----:B---3--:R-:W-:-:S05]  /*0350*/  IMAD.WIDE.U32 R2, R0, 0x4, R2 ;  /* 0x0000000400027825 */ /* 0x008fca00078e0002 */
[----:B------:R-:W-:Y:S01]  /*0360*/  STG.E desc[UR6][R2.64], R5 ;  /* 0x0000000502007986 */ /* 0x000fe2000c101906 */
[----:B------:R-:W-:Y:S05]  /*0370*/  EXIT ;  /* 0x000000000000794d */ /* 0x000fea0003800000 */
.L_x_11:
        /* <DEDUP_REMOVED lines=16> */
.L_x_30:


//--------------------- .text._Z7reduce3Pfi       --------------------------
	.section	.text._Z7reduce3Pfi,"ax",@progbits
	.align	128
        .global         _Z7reduce3Pfi
        .type           _Z7reduce3Pfi,@function
        .size           _Z7reduce3Pfi,(.L_x_31 - _Z7reduce3Pfi)
        .other          _Z7reduce3Pfi,@"STO_CUDA_ENTRY STV_DEFAULT"
_Z7reduce3Pfi:
.text._Z7reduce3Pfi:
[----:B------:R-:W-:Y:S01]  /*0000*/  LDC R1, c[0x0][0x37c] ;  /* 0x0000df00ff017b82 */ /* 0x000fe20000000800 */
[----:B------:R-:W0:Y:S01]  /*0010*/  S2R R11, SR_CTAID.X ;  /* 0x00000000000b7919 */ /* 0x000e220000002500 */
[----:B------:R-:W1:Y:S01]  /*0020*/  LDCU UR4, c[0x0][0x360] ;  /* 0x00006c00ff0477ac */ /* 0x000e620008000800 */
[----:B------:R-:W2:Y:S01]  /*0030*/  S2R R9, SR_TID.X ;  /* 0x0000000000097919 */ /* 0x000ea20000002100 */
[----:B------:R-:W3:Y:S01]  /*0040*/  LDCU UR5, c[0x0][0x388] ;  /* 0x00007100ff0577ac */ /* 0x000ee20008000800 */
[----:B------:R-:W4:Y:S01]  /*0050*/  LDCU.64 UR6, c[0x0][0x358] ;  /* 0x00006b00ff0677ac */ /* 0x000f220008000a00 */
[----:B-1----:R-:W-:Y:S02]  /*0060*/  IMAD.U32 R6, RZ, RZ, UR4 ;  /* 0x00000004ff067e24 */ /* 0x002fe4000f8e00ff */
[----:B0-----:R-:W-:-:S04]  /*0070*/  IMAD R0, R11, UR4, RZ ;  /* 0x000000040b007c24 */ /* 0x001fc8000f8e02ff */
[----:B--2---:R-:W-:Y:S02]  /*0080*/  IMAD R7, R0, 0x2, R9 ;  /* 0x0000000200077824 */ /* 0x004fe400078e0209 */
[----:B------:R-:W-:-:S03]  /*0090*/  IMAD.MOV.U32 R0, RZ, RZ, RZ ;  /* 0x000000ffff007224 */ /* 0x000fc600078e00ff */
[C---:B------:R-:W-:Y:S02]  /*00a0*/  IADD3 R13, PT, PT, R7.reuse, R6, RZ ;  /* 0x00000006070d7210 */ /* 0x040fe40007ffe0ff */
[----:B---3--:R-:W-:Y:S02]  /*00b0*/  ISETP.GE.AND P0, PT, R7, UR5, PT ;  /* 0x0000000507007c0c */ /* 0x008fe4000bf06270 */
[----:B------:R-:W-:-:S11]  /*00c0*/  ISETP.GE.U32.AND P1, PT, R13, UR5, PT ;  /* 0x000000050d007c0c */ /* 0x000fd6000bf26070 */
[----:B------:R-:W0:Y:S08]  /*00d0*/  @!P0 LDC.64 R2, c[0x0][0x380] ;  /* 0x0000e000ff028b82 */ /* 0x000e300000000a00 */
[----:B------:R-:W1:Y:S01]  /*00e0*/  @!P1 LDC.64 R4, c[0x0][0x380] ;  /* 0x0000e000ff049b82 */ /* 0x000e620000000a00 */
[----:B0-----:R-:W-:-:S05]  /*00f0*/  @!P0 IMAD.WIDE R2, R7, 0x4, R2 ;  /* 0x0000000407028825 */ /* 0x001fca00078e0202 */
[----:B----4-:R-:W2:Y:S01]  /*0100*/  @!P0 LDG.E R0, desc[UR6][R2.64] ;  /* 0x0000000602008981 */ /* 0x010ea2000c1e1900 */
[----:B-1----:R-:W-:-:S06]  /*0110*/  @!P1 IMAD.WIDE.U32 R4, R13, 0x4, R4 ;  /* 0x000000040d049825 */ /* 0x002fcc00078e0004 */
[----:B------:R-:W2:Y:S01]  /*0120*/  @!P1 LDG.E R5, desc[UR6][R4.64] ;  /* 0x0000000604059981 */ /* 0x000ea2000c1e1900 */
[----:B------:R-:W0:Y:S01]  /*0130*/  S2UR UR5, SR_CgaCtaId ;  /* 0x00000000000579c3 */ /* 0x000e220000008800 */
[----:B------:R-:W-:Y:S01]  /*0140*/  UMOV UR4, 0x400 ;  /* 0x0000040000047882 */ /* 0x000fe20000000000 */
[----:B------:R-:W-:Y:S01]  /*0150*/  ISETP.GE.U32.AND P0, PT, R6, 0x2, PT ;  /* 0x000000020600780c */ /* 0x000fe20003f06070 */
[----:B0-----:R-:W-:-:S06]  /*0160*/  ULEA UR4, UR5, UR4, 0x18 ;  /* 0x0000000405047291 */ /* 0x001fcc000f8ec0ff */
[C---:B------:R-:W-:Y:S01]  /*0170*/  LEA R7, R9.reuse, UR4, 0x2 ;  /* 0x0000000409077c11 */ /* 0x040fe2000f8e10ff */
[----:B--2---:R-:W-:Y:S01]  /*0180*/  @!P1 FADD R0, R0, R5 ;  /* 0x0000000500009221 */ /* 0x004fe20000000000 */
[----:B------:R-:W-:-:S04]  /*0190*/  ISETP.NE.AND P1, PT, R9, RZ, PT ;  /* 0x000000ff0900720c */ /* 0x000fc80003f25270 */
[----:B------:R0:W-:Y:S01]  /*01a0*/  STS [R7], R0 ;  /* 0x0000000007007388 */ /* 0x0001e20000000800 */
[----:B------:R-:W-:Y:S06]  /*01b0*/  BAR.SYNC.DEFER_BLOCKING 0x0 ;  /* 0x0000000000007b1d */ /* 0x000fec0000010000 */
[----:B------:R-:W-:Y:S05]  /*01c0*/  @!P0 BRA `(.L_x_12) ;  /* 0x00000000002c8947 */ /* 0x000fea0003800000 */
.L_x_13:
[----:B------:R-:W-:-:S04]  /*01d0*/  SHF.R.U32.HI R4, RZ, 0x1, R6 ;  /* 0x00000001ff047819 */ /* 0x000fc80000011606 */
[----:B------:R-:W-:-:S13]  /*01e0*/  ISETP.GE.U32.AND P0, PT, R9, R4, PT ;  /* 0x000000040900720c */ /* 0x000fda0003f06070 */
[----:B0-----:R-:W-:Y:S01]  /*01f0*/  @!P0 LEA R0, R4, R7, 0x2 ;  /* 0x0000000704008211 */ /* 0x001fe200078e10ff */
[----:B------:R-:W-:Y:S05]  /*0200*/  @!P0 LDS R3, [R7] ;  /* 0x0000000007038984 */ /* 0x000fea0000000800 */
[----:B------:R-:W0:Y:S02]  /*0210*/  @!P0 LDS R0, [R0] ;  /* 0x0000000000008984 */ /* 0x000e240000000800 */
[----:B0-----:R-:W-:-:S05]  /*0220*/  @!P0 FADD R2, R0, R3 ;  /* 0x0000000300028221 */ /* 0x001fca0000000000 */
[----:B------:R1:W-:Y:S01]  /*0230*/  @!P0 STS [R7], R2 ;  /* 0x0000000207008388 */ /* 0x0003e20000000800 */
[----:B------:R-:W-:Y:S01]  /*0240*/  BAR.SYNC.DEFER_BLOCKING 0x0 ;  /* 0x0000000000007b1d */ /* 0x000fe20000010000 */
[----:B------:R-:W-:Y:S01]  /*0250*/  ISETP.GT.U32.AND P0, PT, R6, 0x3, PT ;  /* 0x000000030600780c */ /* 0x000fe20003f04070 */
[----:B------:R-:W-:-:S12]  /*0260*/  IMAD.MOV.U32 R6, RZ, RZ, R4 ;  /* 0x000000ffff067224 */ /* 0x000fd800078e0004 */
[----:B-1----:R-:W-:Y:S05]  /*0270*/  @P0 BRA `(.L_x_13) ;  /* 0xfffffffc00d40947 */ /* 0x002fea000383ffff */
.L_x_12:
[----:B------:R-:W-:Y:S05]  /*0280*/  @P1 EXIT ;  /* 0x000000000000194d */ /* 0x000fea0003800000 */
[----:B------:R-:W1:Y:S01]  /*0290*/  S2UR UR5, SR_CgaCtaId ;  /* 0x00000000000579c3 */ /* 0x000e620000008800 */
[----:B------:R-:W-:-:S07]  /*02a0*/  UMOV UR4, 0x400 ;  /* 0x0000040000047882 */ /* 0x000fce0000000000 */
[----:B------:R-:W2:Y:S01]  /*02b0*/  LDC.64 R2, c[0x0][0x380] ;  /* 0x0000e000ff027b82 */ /* 0x000ea20000000a00 */
[----:B-1----:R-:W-:Y:S01]  /*02c0*/  ULEA UR4, UR5, UR4, 0x18 ;  /* 0x0000000405047291 */ /* 0x002fe2000f8ec0ff */
[----:B--2---:R-:W-:-:S08]  /*02d0*/  IMAD.WIDE.U32 R2, R11, 0x4, R2 ;  /* 0x000000040b027825 */ /* 0x004fd000078e0002 */
[----:B------:R-:W1:Y:S04]  /*02e0*/  LDS R5, [UR4] ;  /* 0x00000004ff057984 */ /* 0x000e680008000800 */
[----:B-1----:R-:W-:Y:S01]  /*02f0*/  STG.E desc[UR6][R2.64], R5 ;  /* 0x0000000502007986 */ /* 0x002fe2000c101906 */
[----:B------:R-:W-:Y:S05]  /*0300*/  EXIT ;  /* 0x000000000000794d */ /* 0x000fea0003800000 */
.L_x_14:
        /* <DEDUP_REMOVED lines=15> */
.L_x_31:


//--------------------- .text._Z7reduce2Pfi       --------------------------
	.section	.text._Z7reduce2Pfi,"ax",@progbits
	.align	128
        .global         _Z7reduce2Pfi
        .type           _Z7reduce2Pfi,@function
        .size           _Z7reduce2Pfi,(.L_x_32 - _Z7reduce2Pfi)
        .other          _Z7reduce2Pfi,@"STO_CUDA_ENTRY STV_DEFAULT"
_Z7reduce2Pfi:
.text._Z7reduce2Pfi:
[----:B------:R-:W-:Y:S01]  /*0000*/  LDC R1, c[0x0][0x37c] ;  /* 0x0000df00ff017b82 */ /* 0x000fe20000000800 */
[----:B------:R-:W0:Y:S01]  /*0010*/  S2R R6, SR_TID.X ;  /* 0x0000000000067919 */ /* 0x000e220000002100 */
[----:B------:R-:W0:Y:S01]  /*0020*/  LDCU UR8, c[0x0][0x360] ;  /* 0x00006c00ff0877ac */ /* 0x000e220008000800 */
[----:B------:R-:W-:Y:S01]  /*0030*/  IMAD.MOV.U32 R4, RZ, RZ, RZ ;  /* 0x000000ffff047224 */ /* 0x000fe200078e00ff */
[----:B------:R-:W0:Y:S01]  /*0040*/  S2R R7, SR_CTAID.X ;  /* 0x0000000000077919 */ /* 0x000e220000002500 */
[----:B------:R-:W1:Y:S01]  /*0050*/  LDCU UR4, c[0x0][0x388] ;  /* 0x00007100ff0477ac */ /* 0x000e620008000800 */
[----:B------:R-:W2:Y:S01]  /*0060*/  LDCU.64 UR6, c[0x0][0x358] ;  /* 0x00006b00ff0677ac */ /* 0x000ea20008000a00 */
[----:B0-----:R-:W-:-:S05]  /*0070*/  IMAD R5, R7, UR8, R6 ;  /* 0x0000000807057c24 */ /* 0x001fca000f8e0206 */
[----:B-1----:R-:W-:-:S13]  /*0080*/  ISETP.GE.AND P0, PT, R5, UR4, PT ;  /* 0x0000000405007c0c */ /* 0x002fda000bf06270 */
[----:B------:R-:W0:Y:S02]  /*0090*/  @!P0 LDC.64 R2, c[0x0][0x380] ;  /* 0x0000e000ff028b82 */ /* 0x000e240000000a00 */
[----:B0-----:R-:W-:-:S05]  /*00a0*/  @!P0 IMAD.WIDE R2, R5, 0x4, R2 ;  /* 0x0000000405028825 */ /* 0x001fca00078e0202 */
[----:B--2---:R-:W2:Y:S01]  /*00b0*/  @!P0 LDG.E R4, desc[UR6][R2.64] ;  /* 0x0000000602048981 */ /* 0x004ea2000c1e1900 */
[----:B------:R-:W0:Y:S01]  /*00c0*/  S2UR UR5, SR_CgaCtaId ;  /* 0x00000000000579c3 */ /* 0x000e220000008800 */
[----:B------:R-:W-:Y:S01]  /*00d0*/  IMAD.U32 R0, RZ, RZ, UR8 ;  /* 0x00000008ff007e24 */ /* 0x000fe2000f8e00ff */
[----:B------:R-:W-:Y:S01]  /*00e0*/  UMOV UR4, 0x400 ;  /* 0x0000040000047882 */ /* 0x000fe20000000000 */
[----:B------:R-:W-:-:S03]  /*00f0*/  ISETP.NE.AND P0, PT, R6, RZ, PT ;  /* 0x000000ff0600720c */ /* 0x000fc60003f05270 */
[----:B------:R-:W-:Y:S01]  /*0100*/  ISETP.GE.U32.AND P1, PT, R0, 0x2, PT ;  /* 0x000000020000780c */ /* 0x000fe20003f26070 */
[----:B0-----:R-:W-:-:S06]  /*0110*/  ULEA UR4, UR5, UR4, 0x18 ;  /* 0x0000000405047291 */ /* 0x001fcc000f8ec0ff */
[----:B------:R-:W-:-:S05]  /*0120*/  LEA R5, R6, UR4, 0x2 ;  /* 0x0000000406057c11 */ /* 0x000fca000f8e10ff */
[----:B--2---:R0:W-:Y:S01]  /*0130*/  STS [R5], R4 ;  /* 0x0000000405007388 */ /* 0x0041e20000000800 */
[----:B------:R-:W-:Y:S06]  /*0140*/  BAR.SYNC.DEFER_BLOCKING 0x0 ;  /* 0x0000000000007b1d */ /* 0x000fec0000010000 */
[----:B------:R-:W-:Y:S05]  /*0150*/  @!P1 BRA `(.L_x_15) ;  /* 0x00000000002c9947 */ /* 0x000fea0003800000 */
.L_x_16:
[----:B------:R-:W-:-:S04]  /*0160*/  SHF.R.U32.HI R8, RZ, 0x1, R0 ;  /* 0x00000001ff087819 */ /* 0x000fc80000011600 */
[----:B------:R-:W-:-:S13]  /*0170*/  ISETP.GE.U32.AND P1, PT, R6, R8, PT ;  /* 0x000000080600720c */ /* 0x000fda0003f26070 */
[----:B------:R-:W-:Y:S01]  /*0180*/  @!P1 LEA R2, R8, R5, 0x2 ;  /* 0x0000000508029211 */ /* 0x000fe200078e10ff */
        /* <DEDUP_REMOVED lines=8> */
.L_x_15:
[----:B------:R-:W-:Y:S05]  /*0210*/  @P0 EXIT ;  /* 0x000000000000094d */ /* 0x000fea0003800000 */
[----:B------:R-:W1:Y:S01]  /*0220*/  S2UR UR5, SR_CgaCtaId ;  /* 0x00000000000579c3 */ /* 0x000e620000008800 */
[----:B------:R-:W-:-:S07]  /*0230*/  UMOV UR4, 0x400 ;  /* 0x0000040000047882 */ /* 0x000fce0000000000 */
[----:B------:R-:W2:Y:S01]  /*0240*/  LDC.64 R2, c[0x0][0x380] ;  /* 0x0000e000ff027b82 */ /* 0x000ea20000000a00 */
[----:B-1----:R-:W-:Y:S01]  /*0250*/  ULEA UR4, UR5, UR4, 0x18 ;  /* 0x0000000405047291 */ /* 0x002fe2000f8ec0ff */
[----:B--2---:R-:W-:-:S08]  /*0260*/  IMAD.WIDE.U32 R2, R7, 0x4, R2 ;  /* 0x0000000407027825 */ /* 0x004fd000078e0002 */
[----:B0-----:R-:W0:Y:S04]  /*0270*/  LDS R5, [UR4] ;  /* 0x00000004ff057984 */ /* 0x001e280008000800 */
[----:B0-----:R-:W-:Y:S01]  /*0280*/  STG.E desc[UR6][R2.64], R5 ;  /* 0x0000000502007986 */ /* 0x001fe2000c101906 */
[----:B------:R-:W-:Y:S05]  /*0290*/  EXIT ;  /* 0x000000000000794d */ /* 0x000fea0003800000 */
.L_x_17:
        /* <DEDUP_REMOVED lines=14> */
.L_x_32:


//--------------------- .text._Z7reduce1Pfi       --------------------------
	.section	.text._Z7reduce1Pfi,"ax",@progbits
	.align	128
        .global         _Z7reduce1Pfi
        .type           _Z7reduce1Pfi,@function
        .size           _Z7reduce1Pfi,(.L_x_33 - _Z7reduce1Pfi)
        .other          _Z7reduce1Pfi,@"STO_CUDA_ENTRY STV_DEFAULT"
_Z7reduce1Pfi:
.text._Z7reduce1Pfi:
        /* <DEDUP_REMOVED lines=13> */
[----:B------:R-:W-:Y:S01]  /*00d0*/  UMOV UR4, 0x400 ;  /* 0x0000040000047882 */ /* 0x000fe20000000000 */
[----:B------:R-:W-:Y:S01]  /*00e0*/  UISETP.GE.U32.AND UP0, UPT, UR8, 0x2, UPT ;  /* 0x000000020800788c */ /* 0x000fe2000bf06070 */
[----:B------:R-:W-:Y:S01]  /*00f0*/  ISETP.NE.AND P1, PT, R4, RZ, PT ;  /* 0x000000ff0400720c */ /* 0x000fe20003f25270 */
[----:B0-----:R-:W-:-:S06]  /*0100*/  ULEA UR4, UR5, UR4, 0x18 ;  /* 0x0000000405047291 */ /* 0x001fcc000f8ec0ff */
[----:B------:R-:W-:-:S05]  /*0110*/  LEA R5, R4, UR4, 0x2 ;  /* 0x0000000404057c11 */ /* 0x000fca000f8e10ff */
[----:B--2---:R0:W-:Y:S01]  /*0120*/  STS [R5], R0 ;  /* 0x0000000005007388 */ /* 0x0041e20000000800 */
[----:B------:R-:W-:Y:S06]  /*0130*/  BAR.SYNC.DEFER_BLOCKING 0x0 ;  /* 0x0000000000007b1d */ /* 0x000fec0000010000 */
[----:B------:R-:W-:Y:S05]  /*0140*/  BRA.U !UP0, `(.L_x_18) ;  /* 0x00000001083c7547 */ /* 0x000fea000b800000 */
[----:B0-----:R-:W-:Y:S01]  /*0150*/  SHF.L.U32 R0, R4, 0x1, RZ ;  /* 0x0000000104007819 */ /* 0x001fe200000006ff */
[----:B------:R-:W-:-:S06]  /*0160*/  UMOV UR5, 0x1 ;  /* 0x0000000100057882 */ /* 0x000fcc0000000000 */
.L_x_19:
[----:B-1----:R-:W-:-:S05]  /*0170*/  IMAD R3, R0, UR5, RZ ;  /* 0x0000000500037c24 */ /* 0x002fca000f8e02ff */
[----:B------:R-:W-:-:S13]  /*0180*/  ISETP.GE.U32.AND P0, PT, R3, UR8, PT ;  /* 0x0000000803007c0c */ /* 0x000fda000bf06070 */
[C---:B------:R-:W-:Y:S01]  /*0190*/  @!P0 VIADD R2, R3.reuse, UR5 ;  /* 0x0000000503028c36 */ /* 0x040fe20008000000 */
[----:B------:R-:W-:Y:S01]  /*01a0*/  @!P0 LEA R3, R3, UR4, 0x2 ;  /* 0x0000000403038c11 */ /* 0x000fe2000f8e10ff */
[----:B------:R-:W-:-:S03]  /*01b0*/  USHF.L.U32 UR5, UR5, 0x1, URZ ;  /* 0x0000000105057899 */ /* 0x000fc600080006ff */
[----:B------:R-:W-:Y:S01]  /*01c0*/  @!P0 LEA R2, R2, UR4, 0x2 ;  /* 0x0000000402028c11 */ /* 0x000fe2000f8e10ff */
[----:B------:R-:W-:Y:S01]  /*01d0*/  @!P0 LDS R5, [R3] ;  /* 0x0000000003058984 */ /* 0x000fe20000000800 */
[----:B------:R-:W-:-:S04]  /*01e0*/  UISETP.GE.U32.AND UP0, UPT, UR5, UR8, UPT ;  /* 0x000000080500728c */ /* 0x000fc8000bf06070 */
[----:B------:R-:W0:Y:S02]  /*01f0*/  @!P0 LDS R2, [R2] ;  /* 0x0000000002028984 */ /* 0x000e240000000800 */
[----:B0-----:R-:W-:-:S05]  /*0200*/  @!P0 FADD R4, R2, R5 ;  /* 0x0000000502048221 */ /* 0x001fca0000000000 */
[----:B------:R1:W-:Y:S01]  /*0210*/  @!P0 STS [R3], R4 ;  /* 0x0000000403008388 */ /* 0x0003e20000000800 */
[----:B------:R-:W-:Y:S06]  /*0220*/  BAR.SYNC.DEFER_BLOCKING 0x0 ;  /* 0x0000000000007b1d */ /* 0x000fec0000010000 */
[----:B------:R-:W-:Y:S05]  /*0230*/  BRA.U !UP0, `(.L_x_19) ;  /* 0xfffffffd08cc7547 */ /* 0x000fea000b83ffff */
.L_x_18:
[----:B------:R-:W-:Y:S05]  /*0240*/  @P1 EXIT ;  /* 0x000000000000194d */ /* 0x000fea0003800000 */
[----:B------:R-:W2:Y:S01]  /*0250*/  S2UR UR5, SR_CgaCtaId ;  /* 0x00000000000579c3 */ /* 0x000ea20000008800 */
[----:B------:R-:W-:-:S07]  /*0260*/  UMOV UR4, 0x400 ;  /* 0x0000040000047882 */ /* 0x000fce0000000000 */
[----:B-1----:R-:W1:Y:S01]  /*0270*/  LDC.64 R2, c[0x0][0x380] ;  /* 0x0000e000ff027b82 */ /* 0x002e620000000a00 */
[----:B--2---:R-:W-:Y:S01]  /*0280*/  ULEA UR4, UR5, UR4, 0x18 ;  /* 0x0000000405047291 */ /* 0x004fe2000f8ec0ff */
[----:B-1----:R-:W-:-:S08]  /*0290*/  IMAD.WIDE.U32 R2, R7, 0x4, R2 ;  /* 0x0000000407027825 */ /* 0x002fd000078e0002 */
[----:B0-----:R-:W0:Y:S04]  /*02a0*/  LDS R5, [UR4] ;  /* 0x00000004ff057984 */ /* 0x001e280008000800 */
[----:B0-----:R-:W-:Y:S01]  /*02b0*/  STG.E desc[UR6][R2.64], R5 ;  /* 0x0000000502007986 */ /* 0x001fe2000c101906 */
[----:B------:R-:W-:Y:S05]  /*02c0*/  EXIT ;  /* 0x000000000000794d */ /* 0x000fea0003800000 */
.L_x_20:
        /* <DEDUP_REMOVED lines=11> */
.L_x_33:


//--------------------- .text._Z9reduce0_5Pfi     --------------------------
	.section	.text._Z9reduce0_5Pfi,"ax",@progbits
	.align	128
        .global         _Z9reduce0_5Pfi
        .type           _Z9reduce0_5Pfi,@function
        .size           _Z9reduce0_5Pfi,(.L_x_34 - _Z9reduce0_5Pfi)
        .other          _Z9reduce0_5Pfi,@"STO_CUDA_ENTRY STV_DEFAULT"
_Z9reduce0_5Pfi:
.text._Z9reduce0_5Pfi:
        /* <DEDUP_REMOVED lines=21> */
[----:B0-----:R-:W-:-:S07]  /*0150*/  IMAD.MOV.U32 R0, RZ, RZ, 0x1 ;  /* 0x00000001ff007424 */ /* 0x001fce00078e00ff */
.L_x_22:
[----:B------:R-:W-:-:S05]  /*0160*/  SHF.L.U32 R8, R0, 0x1, RZ ;  /* 0x0000000100087819 */ /* 0x000fca00000006ff */
[----:B------:R-:W-:-:S05]  /*0170*/  VIADD R2, R8, 0xffffffff ;  /* 0xffffffff08027836 */ /* 0x000fca0000000000 */
[----:B------:R-:W-:-:S13]  /*0180*/  LOP3.LUT P1, RZ, R2, R7, RZ, 0xc0, !PT ;  /* 0x0000000702ff7212 */ /* 0x000fda000782c0ff */
[----:B------:R-:W-:Y:S01]  /*0190*/  @!P1 LEA R2, R0, R5, 0x2 ;  /* 0x0000000500029211 */ /* 0x000fe200078e10ff */
[----:B------:R-:W-:Y:S01]  /*01a0*/  @!P1 LDS R3, [R5] ;  /* 0x0000000005039984 */ /* 0x000fe20000000800 */
[----:B------:R-:W-:-:S04]  /*01b0*/  MOV R0, R8 ;  /* 0x0000000800007202 */ /* 0x000fc80000000f00 */
[----:B------:R-:W0:Y:S02]  /*01c0*/  @!P1 LDS R2, [R2] ;  /* 0x0000000002029984 */ /* 0x000e240000000800 */
[----:B0-----:R-:W-:-:S05]  /*01d0*/  @!P1 FADD R4, R2, R3 ;  /* 0x0000000302049221 */ /* 0x001fca0000000000 */
[----:B------:R1:W-:Y:S01]  /*01e0*/  @!P1 STS [R5], R4 ;  /* 0x0000000405009388 */ /* 0x0003e20000000800 */
[----:B------:R-:W-:Y:S01]  /*01f0*/  BAR.SYNC.DEFER_BLOCKING 0x0 ;  /* 0x0000000000007b1d */ /* 0x000fe20000010000 */
[----:B------:R-:W-:-:S13]  /*0200*/  ISETP.GE.U32.AND P1, PT, R8, UR8, PT ;  /* 0x0000000808007c0c */ /* 0x000fda000bf26070 */
[----:B-1----:R-:W-:Y:S05]  /*0210*/  @!P1 BRA `(.L_x_22) ;  /* 0xfffffffc00d09947 */ /* 0x002fea000383ffff */
.L_x_21:
        /* <DEDUP_REMOVED lines=9> */
.L_x_23:
        /* <DEDUP_REMOVED lines=13> */
.L_x_34:


//--------------------- .text._Z7reduce0Pfi       --------------------------
	.section	.text._Z7reduce0Pfi,"ax",@progbits
	.align	128
        .global         _Z7reduce0Pfi
        .type           _Z7reduce0Pfi,@function
        .size           _Z7reduce0Pfi,(.L_x_35 - _Z7reduce0Pfi)
        .other          _Z7reduce0Pfi,@"STO_CUDA_ENTRY STV_DEFAULT"
_Z7reduce0Pfi:
.text._Z7reduce0Pfi:
        /* <DEDUP_REMOVED lines=22> */
.L_x_25:
        /* <DEDUP_REMOVED lines=12> */
.L_x_24:
        /* <DEDUP_REMOVED lines=9> */
.L_x_26:
        /* <DEDUP_REMOVED lines=13> */
.L_x_35:


//--------------------- .nv.shared._Z7reduce7ILi256EEvPfi --------------------------
	.section	.nv.shared._Z7reduce7ILi256EEvPfi,"aw",@nobits
	.sectionflags	@""
	.align	16
	.zero		1024


//--------------------- .nv.shared.reserved.0     --------------------------
	.section	.nv.shared.reserved.0,"aw",@nobits
	.weak		__nv_reservedSMEM_offset_0_alias
	.size		__nv_reservedSMEM_offset_0_alias, 0, 64
	.other		__nv_reservedSMEM_offset_0_alias,@"STO_CUDA_RESERVED_SHARED STV_DEFAULT"
__nv_reservedSMEM_offset_0_alias:
	.zero		0
	.zero		64


//--------------------- .nv.shared._Z7reduce6ILi256EEvPfi --------------------------
	.section	.nv.shared._Z7reduce6ILi256EEvPfi,"aw",@nobits
	.sectionflags	@""
	.align	16
	.zero		1024


//--------------------- .nv.shared._Z7reduce5ILi256EEvPfi --------------------------
	.section	.nv.shared._Z7reduce5ILi256EEvPfi,"aw",@nobits
	.sectionflags	@""
	.align	16
	.zero		1024


//--------------------- .nv.shared._Z7reduce4Pfi  --------------------------
	.section	.nv.shared._Z7reduce4Pfi,"aw",@nobits
	.sectionflags	@""
	.align	16
	.zero		1024


//--------------------- .nv.shared._Z7reduce3Pfi  --------------------------
	.section	.nv.shared._Z7reduce3Pfi,"aw",@nobits
	.sectionflags	@""
	.align	16
	.zero		1024


//--------------------- .nv.shared._Z7reduce2Pfi  --------------------------
	.section	.nv.shared._Z7reduce2Pfi,"aw",@nobits
	.sectionflags	@""
	.align	16
	.zero		1024


//--------------------- .nv.shared._Z7reduce1Pfi  --------------------------
	.section	.nv.shared._Z7reduce1Pfi,"aw",@nobits
	.sectionflags	@""
	.align	16
	.zero		1024


//--------------------- .nv.shared._Z9reduce0_5Pfi --------------------------
	.section	.nv.shared._Z9reduce0_5Pfi,"aw",@nobits
	.sectionflags	@""
	.align	16
	.zero		1024


//--------------------- .nv.shared._Z7reduce0Pfi  --------------------------
	.section	.nv.shared._Z7reduce0Pfi,"aw",@nobits
	.sectionflags	@""
	.align	16
	.zero		1024


//--------------------- .nv.constant0._Z7reduce7ILi256EEvPfi --------------------------
	.section	.nv.constant0._Z7reduce7ILi256EEvPfi,"a",@progbits
	.sectionflags	@""
	.align	4
.nv.constant0._Z7reduce7ILi256EEvPfi:
	.zero		908


//--------------------- .nv.constant0._Z7reduce6ILi256EEvPfi --------------------------
	.section	.nv.constant0._Z7reduce6ILi256EEvPfi,"a",@progbits
	.sectionflags	@""
	.align	4
.nv.constant0._Z7reduce6ILi256EEvPfi:
	.zero		908


//--------------------- .nv.constant0._Z7reduce5ILi256EEvPfi --------------------------
	.section	.nv.constant0._Z7reduce5ILi256EEvPfi,"a",@progbits
	.sectionflags	@""
	.align	4
.nv.constant0._Z7reduce5ILi256EEvPfi:
	.zero		908


//--------------------- .nv.constant0._Z7reduce4Pfi --------------------------
	.section	.nv.constant0._Z7reduce4Pfi,"a",@progbits
	.sectionflags	@""
	.align	4
.nv.constant0._Z7reduce4Pfi:
	.zero		908


//--------------------- .nv.constant0._Z7reduce3Pfi --------------------------
	.section	.nv.constant0._Z7reduce3Pfi,"a",@progbits
	.sectionflags	@""
	.align	4
.nv.constant0._Z7reduce3Pfi:
	.zero		908


//--------------------- .nv.constant0._Z7reduce2Pfi --------------------------
	.section	.nv.constant0._Z7reduce2Pfi,"a",@progbits
	.sectionflags	@""
	.align	4
.nv.constant0._Z7reduce2Pfi:
	.zero		908


//--------------------- .nv.constant0._Z7reduce1Pfi --------------------------
	.section	.nv.constant0._Z7reduce1Pfi,"a",@progbits
	.sectionflags	@""
	.align	4
.nv.constant0._Z7reduce1Pfi:
	.zero		908


//--------------------- .nv.constant0._Z9reduce0_5Pfi --------------------------
	.section	.nv.constant0._Z9reduce0_5Pfi,"a",@progbits
	.sectionflags	@""
	.align	4
.nv.constant0._Z9reduce0_5Pfi:
	.zero		908


//--------------------- .nv.constant0._Z7reduce0Pfi --------------------------
	.section	.nv.constant0._Z7reduce0Pfi,"a",@progbits
	.sectionflags	@""
	.align	4
.nv.constant0._Z7reduce0Pfi:
	.zero		908


//--------------------- SYMBOLS --------------------------

	.type		.nv.reservedSmem.offset0,@object
	.size		.nv.reservedSmem.offset0,0x4
	.type		.nv.reservedSmem.cap,@object
	.size		.nv.reservedSmem.cap,0x4
